// auto-generated by cutlass_sweep.gemm — config: {"arch": "sm_90", "cluster_m": 2, "cluster_n": 1, "dtype": "e4m3", "dtype_b": "e4m3", "layout": "nt", "stages": 0, "tile_k": 256, "tile_m": 128, "tile_n": 16}
#include "cutlass/cutlass.h"
#include "cutlass/gemm/collective/collective_builder.hpp"
#include "cutlass/gemm/device/gemm_universal_adapter.h"
#include "cutlass/gemm/kernel/gemm_universal.hpp"
#include "cutlass/epilogue/collective/collective_builder.hpp"

using ElemA = cutlass::float_e4m3_t;
using ElemB = cutlass::float_e4m3_t;
using ElemCD = cutlass::float_e4m3_t;
using Acc  = float;
using TileShape    = cute::Shape<cute::_128, cute::_16, cute::_256>;
using ClusterShape = cute::Shape<cute::_2, cute::_1, cute::_1>;

using CollectiveEpilogue = typename cutlass::epilogue::collective::CollectiveBuilder<
    cutlass::arch::Sm90, cutlass::arch::OpClassTensorOp,
    TileShape, ClusterShape,
    cutlass::epilogue::collective::EpilogueTileAuto,
    Acc, Acc,
    ElemCD, cutlass::layout::RowMajor, 128 / cutlass::sizeof_bits<ElemCD>::value,
    ElemCD, cutlass::layout::RowMajor, 128 / cutlass::sizeof_bits<ElemCD>::value,
    cutlass::epilogue::collective::EpilogueScheduleAuto
  >::CollectiveOp;

using CollectiveMainloop = typename cutlass::gemm::collective::CollectiveBuilder<
    cutlass::arch::Sm90, cutlass::arch::OpClassTensorOp,
    ElemA, cutlass::layout::RowMajor, 128 / cutlass::sizeof_bits<ElemA>::value,
    ElemB, cutlass::layout::ColumnMajor, 128 / cutlass::sizeof_bits<ElemB>::value,
    Acc,
    TileShape, ClusterShape,
    cutlass::gemm::collective::StageCountAutoCarveout<static_cast<int>(sizeof(typename CollectiveEpilogue::SharedStorage))>,
    cutlass::gemm::collective::KernelScheduleAuto
  >::CollectiveOp;

using GemmKernel = cutlass::gemm::kernel::GemmUniversal<
    cute::Shape<int,int,int,int>,
    CollectiveMainloop,
    CollectiveEpilogue
>;
using Gemm = cutlass::gemm::device::GemmUniversalAdapter<GemmKernel>;

// Force the device kernel symbol into the cubin without needing a host main.
auto* _anchor = &cutlass::device_kernel<GemmKernel>;


// ===== COMPILED SASS (sm_90a) =====

	.target	sm_90a

	.elftype	@"ET_EXEC"


//--------------------- .note.nv.tkinfo           --------------------------
	.section	.note.nv.tkinfo,"",@"SHT_NOTE"
	.sectionflags	@"SHF_NOTE_NV_TKINFO"
	.tkinfo
        /*0018*/ 	.word	0x00000002
        /*0030*/ 	.string	""
        /*0030*/ 	.string	"ptxas"
        /*0030*/ 	.string	"Cuda compilation tools, release 13.0, V13.0.88"
        /*0030*/ 	.string	"Build cuda_13.0.r13.0/compiler.36424714_0"
        /*0030*/ 	.string	"-arch sm_90a -m 64 "



//--------------------- .note.nv.cuinfo           --------------------------
	.section	.note.nv.cuinfo,"",@"SHT_NOTE"
	.sectionflags	@"SHF_NOTE_NV_CUINFO"
        /*0018*/ 	.short	0x0002
        /*001a*/ 	.short	0x005a
        /*001c*/ 	.short	0x0082
	.zero		2


//--------------------- .nv.info                  --------------------------
	.section	.nv.info,"",@"SHT_CUDA_INFO"
	.align	4


	//----- nvinfo : EIATTR_REGCOUNT
	.align		4
        /*0000*/ 	.byte	0x04, 0x2f
        /*0002*/ 	.short	(.L_12 - .L_11)
	.align		4
.L_11:
        /*0004*/ 	.word	index@(_ZN7cutlass13device_kernelINS_4gemm6kernel13GemmUniversalIN4cute5tupleIJiiiiEEENS1_10collective13CollectiveMmaINS1_37MainloopSm90TmaGmmaWarpSpecializedFP8ILi6ENS5_IJNS4_1CILi2EEENSA_ILi1EEESC_EEENS1_35KernelTmaWarpSpecializedCooperativeEEENS5_IJNSA_ILi128EEENSA_ILi16EEENSA_ILi256EEEEEENS_12float_e4m3_tENS5_IJlSC_lEEESK_SL_NS4_8TiledMMAINS4_8MMA_AtomIJNS4_4SM904GMMA30MMA_64x16x32_F32E4M3E4M3_SS_TNILNSP_7ScaleInE1ELSR_1EEEEEENS4_6LayoutISD_NS5_IJSC_NSA_ILi0EEESV_EEEEENS5_IJNS4_10UnderscoreESY_SY_EEEEENS4_13SM90_TMA_LOADENS4_14ComposedLayoutINS4_7SwizzleILi3ELi4ELi3EEENS4_18smem_ptr_flag_bitsILi8EEENSU_INS5_IJNSA_ILi8EEESG_EEENS5_IJSG_SC_EEEEEEEvNS4_8identityENS4_23SM90_TMA_LOAD_MULTICASTES1B_vS1C_EENS_8epilogue10collective6detail29Sm90TmaWarpSpecializedAdapterINS1G_15DefaultEpilogueISK_SL_SL_NS1F_6thread17LinearCombinationISK_Li1EffLNS1K_9ScaleType4KindE0ELNS_15FloatRoundStyleE2ESK_EENS1_15EpilogueDefaultEEEEEvvEEEEvNT_6ParamsE)
        /*0008*/ 	.word	0x000000a8


	//----- nvinfo : EIATTR_FRAME_SIZE
	.align		4
.L_12:
        /*000c*/ 	.byte	0x04, 0x11
        /*000e*/ 	.short	(.L_14 - .L_13)
	.align		4
.L_13:
        /*0010*/ 	.word	index@(_ZN7cutlass13device_kernelINS_4gemm6kernel13GemmUniversalIN4cute5tupleIJiiiiEEENS1_10collective13CollectiveMmaINS1_37MainloopSm90TmaGmmaWarpSpecializedFP8ILi6ENS5_IJNS4_1CILi2EEENSA_ILi1EEESC_EEENS1_35KernelTmaWarpSpecializedCooperativeEEENS5_IJNSA_ILi128EEENSA_ILi16EEENSA_ILi256EEEEEENS_12float_e4m3_tENS5_IJlSC_lEEESK_SL_NS4_8TiledMMAINS4_8MMA_AtomIJNS4_4SM904GMMA30MMA_64x16x32_F32E4M3E4M3_SS_TNILNSP_7ScaleInE1ELSR_1EEEEEENS4_6LayoutISD_NS5_IJSC_NSA_ILi0EEESV_EEEEENS5_IJNS4_10UnderscoreESY_SY_EEEEENS4_13SM90_TMA_LOADENS4_14ComposedLayoutINS4_7SwizzleILi3ELi4ELi3EEENS4_18smem_ptr_flag_bitsILi8EEENSU_INS5_IJNSA_ILi8EEESG_EEENS5_IJSG_SC_EEEEEEEvNS4_8identityENS4_23SM90_TMA_LOAD_MULTICASTES1B_vS1C_EENS_8epilogue10collective6detail29Sm90TmaWarpSpecializedAdapterINS1G_15DefaultEpilogueISK_SL_SL_NS1F_6thread17LinearCombinationISK_Li1EffLNS1K_9ScaleType4KindE0ELNS_15FloatRoundStyleE2ESK_EENS1_15EpilogueDefaultEEEEEvvEEEEvNT_6ParamsE)
        /*0014*/ 	.word	0x00000000


	//----- nvinfo : EIATTR_MIN_STACK_SIZE
	.align		4
.L_14:
        /*0018*/ 	.byte	0x04, 0x12
        /*001a*/ 	.short	(.L_16 - .L_15)
	.align		4
.L_15:
        /*001c*/ 	.word	index@(_ZN7cutlass13device_kernelINS_4gemm6kernel13GemmUniversalIN4cute5tupleIJiiiiEEENS1_10collective13CollectiveMmaINS1_37MainloopSm90TmaGmmaWarpSpecializedFP8ILi6ENS5_IJNS4_1CILi2EEENSA_ILi1EEESC_EEENS1_35KernelTmaWarpSpecializedCooperativeEEENS5_IJNSA_ILi128EEENSA_ILi16EEENSA_ILi256EEEEEENS_12float_e4m3_tENS5_IJlSC_lEEESK_SL_NS4_8TiledMMAINS4_8MMA_AtomIJNS4_4SM904GMMA30MMA_64x16x32_F32E4M3E4M3_SS_TNILNSP_7ScaleInE1ELSR_1EEEEEENS4_6LayoutISD_NS5_IJSC_NSA_ILi0EEESV_EEEEENS5_IJNS4_10UnderscoreESY_SY_EEEEENS4_13SM90_TMA_LOADENS4_14ComposedLayoutINS4_7SwizzleILi3ELi4ELi3EEENS4_18smem_ptr_flag_bitsILi8EEENSU_INS5_IJNSA_ILi8EEESG_EEENS5_IJSG_SC_EEEEEEEvNS4_8identityENS4_23SM90_TMA_LOAD_MULTICASTES1B_vS1C_EENS_8epilogue10collective6detail29Sm90TmaWarpSpecializedAdapterINS1G_15DefaultEpilogueISK_SL_SL_NS1F_6thread17LinearCombinationISK_Li1EffLNS1K_9ScaleType4KindE0ELNS_15FloatRoundStyleE2ESK_EENS1_15EpilogueDefaultEEEEEvvEEEEvNT_6ParamsE)
        /*0020*/ 	.word	0x00000000
.L_16:


//--------------------- .nv.compat                --------------------------
	.section	.nv.compat,"",@"SHT_CUDA_COMPAT_INFO"
	.align	4
        /*0000*/ 	.byte	0x02, 0x09, 0x01, 0x00, 0x02, 0x02, 0x04, 0x00, 0x02, 0x05, 0x05, 0x00, 0x03, 0x07, 0x01, 0x01
        /*0010*/ 	.byte	0x02, 0x03, 0x01, 0x00, 0x02, 0x06, 0x01, 0x00, 0x04, 0x0b, 0x08, 0x00, 0x00, 0x00, 0x00, 0x00
        /*0020*/ 	.byte	0x00, 0x00, 0x00, 0x00


//--------------------- .nv.info._ZN7cutlass13device_kernelINS_4gemm6kernel13GemmUniversalIN4cute5tupleIJiiiiEEENS1_10collective13CollectiveMmaINS1_37MainloopSm90TmaGmmaWarpSpecializedFP8ILi6ENS5_IJNS4_1CILi2EEENSA_ILi1EEESC_EEENS1_35KernelTmaWarpSpecializedCooperativeEEENS5_IJNSA_ILi128EEENSA_ILi16EEENSA_ILi256EEEEEENS_12float_e4m3_tENS5_IJlSC_lEEESK_SL_NS4_8TiledMMAINS4_8MMA_AtomIJNS4_4SM904GMMA30MMA_64x16x32_F32E4M3E4M3_SS_TNILNSP_7ScaleInE1ELSR_1EEEEEENS4_6LayoutISD_NS5_IJSC_NSA_ILi0EEESV_EEEEENS5_IJNS4_10UnderscoreESY_SY_EEEEENS4_13SM90_TMA_LOADENS4_14ComposedLayoutINS4_7SwizzleILi3ELi4ELi3EEENS4_18smem_ptr_flag_bitsILi8EEENSU_INS5_IJNSA_ILi8EEESG_EEENS5_IJSG_SC_EEEEEEEvNS4_8identityENS4_23SM90_TMA_LOAD_MULTICASTES1B_vS1C_EENS_8epilogue10collective6detail29Sm90TmaWarpSpecializedAdapterINS1G_15DefaultEpilogueISK_SL_SL_NS1F_6thread17LinearCombinationISK_Li1EffLNS1K_9ScaleType4KindE0ELNS_15FloatRoundStyleE2ESK_EENS1_15EpilogueDefaultEEEEEvvEEEEvNT_6ParamsE --------------------------
	.section	.nv.info._ZN7cutlass13device_kernelINS_4gemm6kernel13GemmUniversalIN4cute5tupleIJiiiiEEENS1_10collective13CollectiveMmaINS1_37MainloopSm90TmaGmmaWarpSpecializedFP8ILi6ENS5_IJNS4_1CILi2EEENSA_ILi1EEESC_EEENS1_35KernelTmaWarpSpecializedCooperativeEEENS5_IJNSA_ILi128EEENSA_ILi16EEENSA_ILi256EEEEEENS_12float_e4m3_tENS5_IJlSC_lEEESK_SL_NS4_8TiledMMAINS4_8MMA_AtomIJNS4_4SM904GMMA30MMA_64x16x32_F32E4M3E4M3_SS_TNILNSP_7ScaleInE1ELSR_1EEEEEENS4_6LayoutISD_NS5_IJSC_NSA_ILi0EEESV_EEEEENS5_IJNS4_10UnderscoreESY_SY_EEEEENS4_13SM90_TMA_LOADENS4_14ComposedLayoutINS4_7SwizzleILi3ELi4ELi3EEENS4_18smem_ptr_flag_bitsILi8EEENSU_INS5_IJNSA_ILi8EEESG_EEENS5_IJSG_SC_EEEEEEEvNS4_8identityENS4_23SM90_TMA_LOAD_MULTICASTES1B_vS1C_EENS_8epilogue10collective6detail29Sm90TmaWarpSpecializedAdapterINS1G_15DefaultEpilogueISK_SL_SL_NS1F_6thread17LinearCombinationISK_Li1EffLNS1K_9ScaleType4KindE0ELNS_15FloatRoundStyleE2ESK_EENS1_15EpilogueDefaultEEEEEvvEEEEvNT_6ParamsE,"",@"SHT_CUDA_INFO"
	.sectionflags	@""
	.align	4


	//----- nvinfo : EIATTR_CUDA_API_VERSION
	.align		4
        /*0000*/ 	.byte	0x04, 0x37
        /*0002*/ 	.short	(.L_18 - .L_17)
.L_17:
        /*0004*/ 	.word	0x00000082


	//----- nvinfo : EIATTR_KPARAM_INFO
	.align		4
.L_18:
        /*0008*/ 	.byte	0x04, 0x17
        /*000a*/ 	.short	(.L_20 - .L_19)
.L_19:
        /*000c*/ 	.word	0x00000000
        /*0010*/ 	.short	0x0000
        /*0012*/ 	.short	0x0070
        /*0014*/ 	.byte	0x00, 0xf0, 0x01, 0x10


	//----- nvinfo : EIATTR_SPARSE_MMA_MASK
	.align		4
.L_20:
        /*0018*/ 	.byte	0x03, 0x50
        /*001a*/ 	.short	0x0000


	//----- nvinfo : EIATTR_MAXREG_COUNT
	.align		4
        /*001c*/ 	.byte	0x03, 0x1b
        /*001e*/ 	.short	0x00a8


	//----- nvinfo : EIATTR_NUM_BARRIERS
	.align		4
        /*0020*/ 	.byte	0x02, 0x4c
        /*0022*/ 	.byte	0x01
	.zero		1


	//----- nvinfo : EIATTR_MERCURY_ISA_VERSION
	.align		4
        /*0024*/ 	.byte	0x03, 0x5f
        /*0026*/ 	.short	0x0101


	//----- nvinfo : EIATTR_INT_WARP_WIDE_INSTR_OFFSETS
	.align		4
        /*0028*/ 	.byte	0x04, 0x31
        /*002a*/ 	.short	(.L_22 - .L_21)


	//   ....[0]....
.L_21:
        /*002c*/ 	.word	0x000004c0


	//   ....[1]....
        /*0030*/ 	.word	0x00000560


	//   ....[2]....
        /*0034*/ 	.word	0x00000690


	//----- nvinfo : EIATTR_COOP_GROUP_MASK_REGIDS
	.align		4
.L_22:
        /*0038*/ 	.byte	0x04, 0x29
        /*003a*/ 	.short	(.L_24 - .L_23)


	//   ....[0]....
.L_23:
        /*003c*/ 	.word	0xffffffff


	//   ....[1]....
        /*0040*/ 	.word	0xffffffff


	//   ....[2]....
        /*0044*/ 	.word	0xffffffff


	//   ....[3]....
        /*0048*/ 	.word	0xffffffff


	//   ....[4]....
        /*004c*/ 	.word	0xffffffff


	//   ....[5]....
        /*0050*/ 	.word	0xffffffff


	//----- nvinfo : EIATTR_COOP_GROUP_INSTR_OFFSETS
	.align		4
.L_24:
        /*0054*/ 	.byte	0x04, 0x28
        /*0056*/ 	.short	(.L_26 - .L_25)


	//   ....[0]....
.L_25:
        /*0058*/ 	.word	0x00000060


	//   ....[1]....
        /*005c*/ 	.word	0x00000070


	//   ....[2]....
        /*0060*/ 	.word	0x00000130


	//   ....[3]....
        /*0064*/ 	.word	0x00000310


	//   ....[4]....
        /*0068*/ 	.word	0x00000830


	//   ....[5]....
        /*006c*/ 	.word	0x000012d0


	//----- nvinfo : EIATTR_REG_RECONFIG
	.align		4
.L_26:
        /*0070*/ 	.byte	0x01, 0x54
	.zero		2


	//----- nvinfo : EIATTR_MBARRIER_INSTR_OFFSETS
	.align		4
        /*0074*/ 	.byte	0x04, 0x39
        /*0076*/ 	.short	(.L_28 - .L_27)


	//   ....[0]....
.L_27:
        /*0078*/ 	.word	0x00000230
        /*007c*/ 	.word	0x000000ff
        /*0080*/ 	.word	0x00000000
        /*0084*/ 	.short	0x0100
        /*0086*/ 	.byte	0x08
	.zero		1


	//   ....[1]....
        /*0088*/ 	.word	0x00000240
        /*008c*/ 	.word	0x000000ff
        /*0090*/ 	.word	0x00000030
        /*0094*/ 	.short	0x0100
        /*0096*/ 	.byte	0x08
	.zero		1


	//   ....[2]....
        /*0098*/ 	.word	0x00000250
        /*009c*/ 	.word	0x000000ff
        /*00a0*/ 	.word	0x00000008
        /*00a4*/ 	.short	0x0100
        /*00a6*/ 	.byte	0x08
	.zero		1


	//   ....[3]....
        /*00a8*/ 	.word	0x00000260
        /*00ac*/ 	.word	0x000000ff
        /*00b0*/ 	.word	0x00000038
        /*00b4*/ 	.short	0x0100
        /*00b6*/ 	.byte	0x08
	.zero		1


	//   ....[4]....
        /*00b8*/ 	.word	0x00000270
        /*00bc*/ 	.word	0x000000ff
        /*00c0*/ 	.word	0x00000010
        /*00c4*/ 	.short	0x0100
        /*00c6*/ 	.byte	0x08
	.zero		1


	//   ....[5]....
        /*00c8*/ 	.word	0x00000280
        /*00cc*/ 	.word	0x000000ff
        /*00d0*/ 	.word	0x00000040
        /*00d4*/ 	.short	0x0100
        /*00d6*/ 	.byte	0x08
	.zero		1


	//   ....[6]....
        /*00d8*/ 	.word	0x00000290
        /*00dc*/ 	.word	0x000000ff
        /*00e0*/ 	.word	0x00000018
        /*00e4*/ 	.short	0x0100
        /*00e6*/ 	.byte	0x08
	.zero		1


	//   ....[7]....
        /*00e8*/ 	.word	0x000002a0
        /*00ec*/ 	.word	0x000000ff
        /*00f0*/ 	.word	0x00000048
        /*00f4*/ 	.short	0x0100
        /*00f6*/ 	.byte	0x08
	.zero		1


	//   ....[8]....
        /*00f8*/ 	.word	0x000002b0
        /*00fc*/ 	.word	0x000000ff
        /*0100*/ 	.word	0x00000020
        /*0104*/ 	.short	0x0100
        /*0106*/ 	.byte	0x08
	.zero		1


	//   ....[9]....
        /*0108*/ 	.word	0x000002c0
        /*010c*/ 	.word	0x000000ff
        /*0110*/ 	.word	0x00000050
        /*0114*/ 	.short	0x0100
        /*0116*/ 	.byte	0x08
	.zero		1


	//   ....[10]....
        /*0118*/ 	.word	0x000002d0
        /*011c*/ 	.word	0x000000ff
        /*0120*/ 	.word	0x00000028
        /*0124*/ 	.short	0x0100
        /*0126*/ 	.byte	0x08
	.zero		1


	//   ....[11]....
        /*0128*/ 	.word	0x000002e0
        /*012c*/ 	.word	0x000000ff
        /*0130*/ 	.word	0x00000058
        /*0134*/ 	.short	0x0100
        /*0136*/ 	.byte	0x08
	.zero		1


	//   ....[12]....
        /*0138*/ 	.word	0x00000740
        /*013c*/ 	.word	0x000000ff
        /*0140*/ 	.word	0x00000070
        /*0144*/ 	.short	0x0100
        /*0146*/ 	.byte	0x06
	.zero		1


	//   ....[13]....
        /*0148*/ 	.word	0x000007d0
        /*014c*/ 	.word	0x000000ff
        /*0150*/ 	.word	0x00000078
        /*0154*/ 	.short	0x0100
        /*0156*/ 	.byte	0x06
	.zero		1


	//   ....[14]....
        /*0158*/ 	.word	0x00001490
        /*015c*/ 	.word	0x000000ff
        /*0160*/ 	.word	0x00000000
        /*0164*/ 	.short	0x010a
        /*0166*/ 	.byte	0x06
	.zero		1


	//   ....[15]....
        /*0168*/ 	.word	0x000014d0
        /*016c*/ 	.word	0x000000ff
        /*0170*/ 	.word	0x00000000
        /*0174*/ 	.short	0x010a
        /*0176*/ 	.byte	0x06
	.zero		1


	//   ....[16]....
        /*0178*/ 	.word	0x00001ad0
        /*017c*/ 	.word	0x000000ff
        /*0180*/ 	.word	0x00000000
        /*0184*/ 	.short	0x010a
        /*0186*/ 	.byte	0x0e
	.zero		1


	//   ....[17]....
        /*0188*/ 	.word	0x00001b10
        /*018c*/ 	.word	0x000000ff
        /*0190*/ 	.word	0x00000000
        /*0194*/ 	.short	0x010a
        /*0196*/ 	.byte	0x0e
	.zero		1


	//   ....[18]....
        /*0198*/ 	.word	0x00001fc0
        /*019c*/ 	.word	0x0000000c
        /*01a0*/ 	.word	0x00000000
        /*01a4*/ 	.short	0x0101
        /*01a6*/ 	.byte	0x3f
	.zero		1


	//   ....[19]....
        /*01a8*/ 	.word	0x000022e0
        /*01ac*/ 	.word	0x00000004
        /*01b0*/ 	.word	0x00000000
        /*01b4*/ 	.short	0x0101
        /*01b6*/ 	.byte	0x3f
	.zero		1


	//   ....[20]....
        /*01b8*/ 	.word	0x000040b0
        /*01bc*/ 	.word	0x00000015
        /*01c0*/ 	.word	0x00000030
        /*01c4*/ 	.short	0x010a
        /*01c6*/ 	.byte	0x3f
	.zero		1


	//   ....[21]....
        /*01c8*/ 	.word	0x000044f0
        /*01cc*/ 	.word	0x00000005
        /*01d0*/ 	.word	0x00000078
        /*01d4*/ 	.short	0x0101
        /*01d6*/ 	.byte	0x3f
	.zero		1


	//   ....[22]....
        /*01d8*/ 	.word	0x00004c50
        /*01dc*/ 	.word	0x00000005
        /*01e0*/ 	.word	0x00000000
        /*01e4*/ 	.short	0x010a
        /*01e6*/ 	.byte	0x3f
	.zero		1


	//   ....[23]....
        /*01e8*/ 	.word	0x00004cd0
        /*01ec*/ 	.word	0x00000007
        /*01f0*/ 	.word	0x00000000
        /*01f4*/ 	.short	0x010a
        /*01f6*/ 	.byte	0x3f
	.zero		1


	//   ....[24]....
        /*01f8*/ 	.word	0x00004d60
        /*01fc*/ 	.word	0x00000006
        /*0200*/ 	.word	0x00000000
        /*0204*/ 	.short	0x010a
        /*0206*/ 	.byte	0x3f
	.zero		1


	//   ....[25]....
        /*0208*/ 	.word	0x00004df0
        /*020c*/ 	.word	0x00000009
        /*0210*/ 	.word	0x00000000
        /*0214*/ 	.short	0x010a
        /*0216*/ 	.byte	0x3f
	.zero		1


	//   ....[26]....
        /*0218*/ 	.word	0x00004e80
        /*021c*/ 	.word	0x00000006
        /*0220*/ 	.word	0x00000000
        /*0224*/ 	.short	0x010a
        /*0226*/ 	.byte	0x3f
	.zero		1


	//   ....[27]....
        /*0228*/ 	.word	0x00004f10
        /*022c*/ 	.word	0x00000003
        /*0230*/ 	.word	0x00000000
        /*0234*/ 	.short	0x010a
        /*0236*/ 	.byte	0x3f
	.zero		1


	//   ....[28]....
        /*0238*/ 	.word	0x00004f80
        /*023c*/ 	.word	0x00000005
        /*0240*/ 	.word	0x00000000
        /*0244*/ 	.short	0x010a
        /*0246*/ 	.byte	0x3f
	.zero		1


	//   ....[29]....
        /*0248*/ 	.word	0x00004fe0
        /*024c*/ 	.word	0x0000000f
        /*0250*/ 	.word	0x00000000
        /*0254*/ 	.short	0x010a
        /*0256*/ 	.byte	0x3f
	.zero		1


	//   ....[30]....
        /*0258*/ 	.word	0x000050b0
        /*025c*/ 	.word	0x00000015
        /*0260*/ 	.word	0x00000030
        /*0264*/ 	.short	0x010a
        /*0266*/ 	.byte	0x3f
	.zero		1


	//   ....[31]....
        /*0268*/ 	.word	0x00005180
        /*026c*/ 	.word	0x00000005
        /*0270*/ 	.word	0x00000000
        /*0274*/ 	.short	0x010a
        /*0276*/ 	.byte	0x3f
	.zero		1


	//   ....[32]....
        /*0278*/ 	.word	0x000051d0
        /*027c*/ 	.word	0x00000007
        /*0280*/ 	.word	0x00000000
        /*0284*/ 	.short	0x010a
        /*0286*/ 	.byte	0x3f
	.zero		1


	//   ....[33]....
        /*0288*/ 	.word	0x00005220
        /*028c*/ 	.word	0x00000006
        /*0290*/ 	.word	0x00000000
        /*0294*/ 	.short	0x010a
        /*0296*/ 	.byte	0x3f
	.zero		1


	//   ....[34]....
        /*0298*/ 	.word	0x00005270
        /*029c*/ 	.word	0x00000009
        /*02a0*/ 	.word	0x00000000
        /*02a4*/ 	.short	0x010a
        /*02a6*/ 	.byte	0x3f
	.zero		1


	//   ....[35]....
        /*02a8*/ 	.word	0x000052c0
        /*02ac*/ 	.word	0x00000006
        /*02b0*/ 	.word	0x00000000
        /*02b4*/ 	.short	0x010a
        /*02b6*/ 	.byte	0x3f
	.zero		1


	//----- nvinfo : EIATTR_NUM_MBARRIERS
	.align		4
.L_28:
        /*02b8*/ 	.byte	0x03, 0x38
        /*02ba*/ 	.short	0x000e


	//----- nvinfo : EIATTR_EXIT_INSTR_OFFSETS
	.align		4
        /*02bc*/ 	.byte	0x04, 0x1c
        /*02be*/ 	.short	(.L_30 - .L_29)


	//   ....[0]....
.L_29:
        /*02c0*/ 	.word	0x00000990


	//   ....[1]....
        /*02c4*/ 	.word	0x000011a0


	//   ....[2]....
        /*02c8*/ 	.word	0x000037b0


	//   ....[3]....
        /*02cc*/ 	.word	0x00003d20


	//   ....[4]....
        /*02d0*/ 	.word	0x00004f60


	//----- nvinfo : EIATTR_MAX_THREADS
	.align		4
.L_30:
        /*02d4*/ 	.byte	0x04, 0x05
        /*02d6*/ 	.short	(.L_32 - .L_31)
.L_31:
        /*02d8*/ 	.word	0x00000180
        /*02dc*/ 	.word	0x00000001
        /*02e0*/ 	.word	0x00000001


	//----- nvinfo : EIATTR_CRS_STACK_SIZE
	.align		4
.L_32:
        /*02e4*/ 	.byte	0x04, 0x1e
        /*02e6*/ 	.short	(.L_34 - .L_33)
.L_33:
        /*02e8*/ 	.word	0x00000000


	//----- nvinfo : EIATTR_CBANK_PARAM_SIZE
	.align		4
.L_34:
        /*02ec*/ 	.byte	0x03, 0x19
        /*02ee*/ 	.short	0x0470


	//----- nvinfo : EIATTR_PARAM_CBANK
	.align		4
        /*02f0*/ 	.byte	0x04, 0x0a
        /*02f2*/ 	.short	(.L_36 - .L_35)
	.align		4
.L_35:
        /*02f4*/ 	.word	index@(.nv.constant0._ZN7cutlass13device_kernelINS_4gemm6kernel13GemmUniversalIN4cute5tupleIJiiiiEEENS1_10collective13CollectiveMmaINS1_37MainloopSm90TmaGmmaWarpSpecializedFP8ILi6ENS5_IJNS4_1CILi2EEENSA_ILi1EEESC_EEENS1_35KernelTmaWarpSpecializedCooperativeEEENS5_IJNSA_ILi128EEENSA_ILi16EEENSA_ILi256EEEEEENS_12float_e4m3_tENS5_IJlSC_lEEESK_SL_NS4_8TiledMMAINS4_8MMA_AtomIJNS4_4SM904GMMA30MMA_64x16x32_F32E4M3E4M3_SS_TNILNSP_7ScaleInE1ELSR_1EEEEEENS4_6LayoutISD_NS5_IJSC_NSA_ILi0EEESV_EEEEENS5_IJNS4_10UnderscoreESY_SY_EEEEENS4_13SM90_TMA_LOADENS4_14ComposedLayoutINS4_7SwizzleILi3ELi4ELi3EEENS4_18smem_ptr_flag_bitsILi8EEENSU_INS5_IJNSA_ILi8EEESG_EEENS5_IJSG_SC_EEEEEEEvNS4_8identityENS4_23SM90_TMA_LOAD_MULTICASTES1B_vS1C_EENS_8epilogue10collective6detail29Sm90TmaWarpSpecializedAdapterINS1G_15DefaultEpilogueISK_SL_SL_NS1F_6thread17LinearCombinationISK_Li1EffLNS1K_9ScaleType4KindE0ELNS_15FloatRoundStyleE2ESK_EENS1_15EpilogueDefaultEEEEEvvEEEEvNT_6ParamsE)
        /*02f8*/ 	.short	0x0210
        /*02fa*/ 	.short	0x0470


	//----- nvinfo : EIATTR_SW_WAR
	.align		4
.L_36:
        /*02fc*/ 	.byte	0x04, 0x36
        /*02fe*/ 	.short	(.L_38 - .L_37)
.L_37:
        /*0300*/ 	.word	0x00000008
.L_38:


//--------------------- .nv.callgraph             --------------------------
	.section	.nv.callgraph,"",@"SHT_CUDA_CALLGRAPH"
	.align	4
	.sectionentsize	8
	.align		4
        /*0000*/ 	.word	0x00000000
	.align		4
        /*0004*/ 	.word	0xffffffff
	.align		4
        /*0008*/ 	.word	0x00000000
	.align		4
        /*000c*/ 	.word	0xfffffffe
	.align		4
        /*0010*/ 	.word	0x00000000
	.align		4
        /*0014*/ 	.word	0xfffffffd
	.align		4
        /*0018*/ 	.word	0x00000000
	.align		4
        /*001c*/ 	.word	0xfffffffc


//--------------------- .nv.constant4             --------------------------
	.section	.nv.constant4,"a",@progbits
	.align	8
	.align		8
.nv.constant4:
        /*0000*/ 	.dword	_ZN39_INTERNAL_49440205_4_k_cu_3b640c2b_71254cuda3std3__45__cpo5beginE
	.align		8
        /*0008*/ 	.dword	_ZN39_INTERNAL_49440205_4_k_cu_3b640c2b_71254cuda3std3__45__cpo3endE
	.align		8
        /*0010*/ 	.dword	_ZN39_INTERNAL_49440205_4_k_cu_3b640c2b_71254cuda3std3__45__cpo6cbeginE
	.align		8
        /*0018*/ 	.dword	_ZN39_INTERNAL_49440205_4_k_cu_3b640c2b_71254cuda3std3__45__cpo4cendE
	.align		8
        /*0020*/ 	.dword	_ZN39_INTERNAL_49440205_4_k_cu_3b640c2b_71254cuda3std3__441_GLOBAL__N__49440205_4_k_cu_3b640c2b_71256ignoreE
	.align		8
        /*0028*/ 	.dword	_ZN39_INTERNAL_49440205_4_k_cu_3b640c2b_71254cuda3std3__419piecewise_constructE
	.align		8
        /*0030*/ 	.dword	_ZN39_INTERNAL_49440205_4_k_cu_3b640c2b_71254cuda3std3__48in_placeE
	.align		8
        /*0038*/ 	.dword	_ZN39_INTERNAL_49440205_4_k_cu_3b640c2b_71254cuda3std6ranges3__45__cpo4swapE
	.align		8
        /*0040*/ 	.dword	_ZN39_INTERNAL_49440205_4_k_cu_3b640c2b_71254cuda3std6ranges3__45__cpo9iter_moveE
	.align		8
        /*0048*/ 	.dword	_ZN39_INTERNAL_49440205_4_k_cu_3b640c2b_71254cute7productE
	.align		8
        /*0050*/ 	.dword	_ZN39_INTERNAL_49440205_4_k_cu_3b640c2b_71254cute1_E


//--------------------- .text._ZN7cutlass13device_kernelINS_4gemm6kernel13GemmUniversalIN4cute5tupleIJiiiiEEENS1_10collective13CollectiveMmaINS1_37MainloopSm90TmaGmmaWarpSpecializedFP8ILi6ENS5_IJNS4_1CILi2EEENSA_ILi1EEESC_EEENS1_35KernelTmaWarpSpecializedCooperativeEEENS5_IJNSA_ILi128EEENSA_ILi16EEENSA_ILi256EEEEEENS_12float_e4m3_tENS5_IJlSC_lEEESK_SL_NS4_8TiledMMAINS4_8MMA_AtomIJNS4_4SM904GMMA30MMA_64x16x32_F32E4M3E4M3_SS_TNILNSP_7ScaleInE1ELSR_1EEEEEENS4_6LayoutISD_NS5_IJSC_NSA_ILi0EEESV_EEEEENS5_IJNS4_10UnderscoreESY_SY_EEEEENS4_13SM90_TMA_LOADENS4_14ComposedLayoutINS4_7SwizzleILi3ELi4ELi3EEENS4_18smem_ptr_flag_bitsILi8EEENSU_INS5_IJNSA_ILi8EEESG_EEENS5_IJSG_SC_EEEEEEEvNS4_8identityENS4_23SM90_TMA_LOAD_MULTICASTES1B_vS1C_EENS_8epilogue10collective6detail29Sm90TmaWarpSpecializedAdapterINS1G_15DefaultEpilogueISK_SL_SL_NS1F_6thread17LinearCombinationISK_Li1EffLNS1K_9ScaleType4KindE0ELNS_15FloatRoundStyleE2ESK_EENS1_15EpilogueDefaultEEEEEvvEEEEvNT_6ParamsE --------------------------
	.section	.text._ZN7cutlass13device_kernelINS_4gemm6kernel13GemmUniversalIN4cute5tupleIJiiiiEEENS1_10collective13CollectiveMmaINS1_37MainloopSm90TmaGmmaWarpSpecializedFP8ILi6ENS5_IJNS4_1CILi2EEENSA_ILi1EEESC_EEENS1_35KernelTmaWarpSpecializedCooperativeEEENS5_IJNSA_ILi128EEENSA_ILi16EEENSA_ILi256EEEEEENS_12float_e4m3_tENS5_IJlSC_lEEESK_SL_NS4_8TiledMMAINS4_8MMA_AtomIJNS4_4SM904GMMA30MMA_64x16x32_F32E4M3E4M3_SS_TNILNSP_7ScaleInE1ELSR_1EEEEEENS4_6LayoutISD_NS5_IJSC_NSA_ILi0EEESV_EEEEENS5_IJNS4_10UnderscoreESY_SY_EEEEENS4_13SM90_TMA_LOADENS4_14ComposedLayoutINS4_7SwizzleILi3ELi4ELi3EEENS4_18smem_ptr_flag_bitsILi8EEENSU_INS5_IJNSA_ILi8EEESG_EEENS5_IJSG_SC_EEEEEEEvNS4_8identityENS4_23SM90_TMA_LOAD_MULTICASTES1B_vS1C_EENS_8epilogue10collective6detail29Sm90TmaWarpSpecializedAdapterINS1G_15DefaultEpilogueISK_SL_SL_NS1F_6thread17LinearCombinationISK_Li1EffLNS1K_9ScaleType4KindE0ELNS_15FloatRoundStyleE2ESK_EENS1_15EpilogueDefaultEEEEEvvEEEEvNT_6ParamsE,"ax",@progbits
	.align	128
.text._ZN7cutlass13device_kernelINS_4gemm6kernel13GemmUniversalIN4cute5tupleIJiiiiEEENS1_10collective13CollectiveMmaINS1_37MainloopSm90TmaGmmaWarpSpecializedFP8ILi6ENS5_IJNS4_1CILi2EEENSA_ILi1EEESC_EEENS1_35KernelTmaWarpSpecializedCooperativeEEENS5_IJNSA_ILi128EEENSA_ILi16EEENSA_ILi256EEEEEENS_12float_e4m3_tENS5_IJlSC_lEEESK_SL_NS4_8TiledMMAINS4_8MMA_AtomIJNS4_4SM904GMMA30MMA_64x16x32_F32E4M3E4M3_SS_TNILNSP_7ScaleInE1ELSR_1EEEEEENS4_6LayoutISD_NS5_IJSC_NSA_ILi0EEESV_EEEEENS5_IJNS4_10UnderscoreESY_SY_EEEEENS4_13SM90_TMA_LOADENS4_14ComposedLayoutINS4_7SwizzleILi3ELi4ELi3EEENS4_18smem_ptr_flag_bitsILi8EEENSU_INS5_IJNSA_ILi8EEESG_EEENS5_IJSG_SC_EEEEEEEvNS4_8identityENS4_23SM90_TMA_LOAD_MULTICASTES1B_vS1C_EENS_8epilogue10collective6detail29Sm90TmaWarpSpecializedAdapterINS1G_15DefaultEpilogueISK_SL_SL_NS1F_6thread17LinearCombinationISK_Li1EffLNS1K_9ScaleType4KindE0ELNS_15FloatRoundStyleE2ESK_EENS1_15EpilogueDefaultEEEEEvvEEEEvNT_6ParamsE:
        .type           _ZN7cutlass13device_kernelINS_4gemm6kernel13GemmUniversalIN4cute5tupleIJiiiiEEENS1_10collective13CollectiveMmaINS1_37MainloopSm90TmaGmmaWarpSpecializedFP8ILi6ENS5_IJNS4_1CILi2EEENSA_ILi1EEESC_EEENS1_35KernelTmaWarpSpecializedCooperativeEEENS5_IJNSA_ILi128EEENSA_ILi16EEENSA_ILi256EEEEEENS_12float_e4m3_tENS5_IJlSC_lEEESK_SL_NS4_8TiledMMAINS4_8MMA_AtomIJNS4_4SM904GMMA30MMA_64x16x32_F32E4M3E4M3_SS_TNILNSP_7ScaleInE1ELSR_1EEEEEENS4_6LayoutISD_NS5_IJSC_NSA_ILi0EEESV_EEEEENS5_IJNS4_10UnderscoreESY_SY_EEEEENS4_13SM90_TMA_LOADENS4_14ComposedLayoutINS4_7SwizzleILi3ELi4ELi3EEENS4_18smem_ptr_flag_bitsILi8EEENSU_INS5_IJNSA_ILi8EEESG_EEENS5_IJSG_SC_EEEEEEEvNS4_8identityENS4_23SM90_TMA_LOAD_MULTICASTES1B_vS1C_EENS_8epilogue10collective6detail29Sm90TmaWarpSpecializedAdapterINS1G_15DefaultEpilogueISK_SL_SL_NS1F_6thread17LinearCombinationISK_Li1EffLNS1K_9ScaleType4KindE0ELNS_15FloatRoundStyleE2ESK_EENS1_15EpilogueDefaultEEEEEvvEEEEvNT_6ParamsE,@function
        .size           _ZN7cutlass13device_kernelINS_4gemm6kernel13GemmUniversalIN4cute5tupleIJiiiiEEENS1_10collective13CollectiveMmaINS1_37MainloopSm90TmaGmmaWarpSpecializedFP8ILi6ENS5_IJNS4_1CILi2EEENSA_ILi1EEESC_EEENS1_35KernelTmaWarpSpecializedCooperativeEEENS5_IJNSA_ILi128EEENSA_ILi16EEENSA_ILi256EEEEEENS_12float_e4m3_tENS5_IJlSC_lEEESK_SL_NS4_8TiledMMAINS4_8MMA_AtomIJNS4_4SM904GMMA30MMA_64x16x32_F32E4M3E4M3_SS_TNILNSP_7ScaleInE1ELSR_1EEEEEENS4_6LayoutISD_NS5_IJSC_NSA_ILi0EEESV_EEEEENS5_IJNS4_10UnderscoreESY_SY_EEEEENS4_13SM90_TMA_LOADENS4_14ComposedLayoutINS4_7SwizzleILi3ELi4ELi3EEENS4_18smem_ptr_flag_bitsILi8EEENSU_INS5_IJNSA_ILi8EEESG_EEENS5_IJSG_SC_EEEEEEEvNS4_8identityENS4_23SM90_TMA_LOAD_MULTICASTES1B_vS1C_EENS_8epilogue10collective6detail29Sm90TmaWarpSpecializedAdapterINS1G_15DefaultEpilogueISK_SL_SL_NS1F_6thread17LinearCombinationISK_Li1EffLNS1K_9ScaleType4KindE0ELNS_15FloatRoundStyleE2ESK_EENS1_15EpilogueDefaultEEEEEvvEEEEvNT_6ParamsE,(.L_x_98 - _ZN7cutlass13device_kernelINS_4gemm6kernel13GemmUniversalIN4cute5tupleIJiiiiEEENS1_10collective13CollectiveMmaINS1_37MainloopSm90TmaGmmaWarpSpecializedFP8ILi6ENS5_IJNS4_1CILi2EEENSA_ILi1EEESC_EEENS1_35KernelTmaWarpSpecializedCooperativeEEENS5_IJNSA_ILi128EEENSA_ILi16EEENSA_ILi256EEEEEENS_12float_e4m3_tENS5_IJlSC_lEEESK_SL_NS4_8TiledMMAINS4_8MMA_AtomIJNS4_4SM904GMMA30MMA_64x16x32_F32E4M3E4M3_SS_TNILNSP_7ScaleInE1ELSR_1EEEEEENS4_6LayoutISD_NS5_IJSC_NSA_ILi0EEESV_EEEEENS5_IJNS4_10UnderscoreESY_SY_EEEEENS4_13SM90_TMA_LOADENS4_14ComposedLayoutINS4_7SwizzleILi3ELi4ELi3EEENS4_18smem_ptr_flag_bitsILi8EEENSU_INS5_IJNSA_ILi8EEESG_EEENS5_IJSG_SC_EEEEEEEvNS4_8identityENS4_23SM90_TMA_LOAD_MULTICASTES1B_vS1C_EENS_8epilogue10collective6detail29Sm90TmaWarpSpecializedAdapterINS1G_15DefaultEpilogueISK_SL_SL_NS1F_6thread17LinearCombinationISK_Li1EffLNS1K_9ScaleType4KindE0ELNS_15FloatRoundStyleE2ESK_EENS1_15EpilogueDefaultEEEEEvvEEEEvNT_6ParamsE)
        .other          _ZN7cutlass13device_kernelINS_4gemm6kernel13GemmUniversalIN4cute5tupleIJiiiiEEENS1_10collective13CollectiveMmaINS1_37MainloopSm90TmaGmmaWarpSpecializedFP8ILi6ENS5_IJNS4_1CILi2EEENSA_ILi1EEESC_EEENS1_35KernelTmaWarpSpecializedCooperativeEEENS5_IJNSA_ILi128EEENSA_ILi16EEENSA_ILi256EEEEEENS_12float_e4m3_tENS5_IJlSC_lEEESK_SL_NS4_8TiledMMAINS4_8MMA_AtomIJNS4_4SM904GMMA30MMA_64x16x32_F32E4M3E4M3_SS_TNILNSP_7ScaleInE1ELSR_1EEEEEENS4_6LayoutISD_NS5_IJSC_NSA_ILi0EEESV_EEEEENS5_IJNS4_10UnderscoreESY_SY_EEEEENS4_13SM90_TMA_LOADENS4_14ComposedLayoutINS4_7SwizzleILi3ELi4ELi3EEENS4_18smem_ptr_flag_bitsILi8EEENSU_INS5_IJNSA_ILi8EEESG_EEENS5_IJSG_SC_EEEEEEEvNS4_8identityENS4_23SM90_TMA_LOAD_MULTICASTES1B_vS1C_EENS_8epilogue10collective6detail29Sm90TmaWarpSpecializedAdapterINS1G_15DefaultEpilogueISK_SL_SL_NS1F_6thread17LinearCombinationISK_Li1EffLNS1K_9ScaleType4KindE0ELNS_15FloatRoundStyleE2ESK_EENS1_15EpilogueDefaultEEEEEvvEEEEvNT_6ParamsE,@"STO_CUDA_ENTRY STV_DEFAULT"
_ZN7cutlass13device_kernelINS_4gemm6kernel13GemmUniversalIN4cute5tupleIJiiiiEEENS1_10collective13CollectiveMmaINS1_37MainloopSm90TmaGmmaWarpSpecializedFP8ILi6ENS5_IJNS4_1CILi2EEENSA_ILi1EEESC_EEENS1_35KernelTmaWarpSpecializedCooperativeEEENS5_IJNSA_ILi128EEENSA_ILi16EEENSA_ILi256EEEEEENS_12float_e4m3_tENS5_IJlSC_lEEESK_SL_NS4_8TiledMMAINS4_8MMA_AtomIJNS4_4SM904GMMA30MMA_64x16x32_F32E4M3E4M3_SS_TNILNSP_7ScaleInE1ELSR_1EEEEEENS4_6LayoutISD_NS5_IJSC_NSA_ILi0EEESV_EEEEENS5_IJNS4_10UnderscoreESY_SY_EEEEENS4_13SM90_TMA_LOADENS4_14ComposedLayoutINS4_7SwizzleILi3ELi4ELi3EEENS4_18smem_ptr_flag_bitsILi8EEENSU_INS5_IJNSA_ILi8EEESG_EEENS5_IJSG_SC_EEEEEEEvNS4_8identityENS4_23SM90_TMA_LOAD_MULTICASTES1B_vS1C_EENS_8epilogue10collective6detail29Sm90TmaWarpSpecializedAdapterINS1G_15DefaultEpilogueISK_SL_SL_NS1F_6thread17LinearCombinationISK_Li1EffLNS1K_9ScaleType4KindE0ELNS_15FloatRoundStyleE2ESK_EENS1_15EpilogueDefaultEEEEEvvEEEEvNT_6ParamsE:
[----:B------:R-:W-:Y:S01]  /*0000*/  LDC R1, c[0x0][0x28] ;  /* 0x00000a00ff017b82 */ /* 0x000fe20000000800 */
[----:B------:R-:W0:Y:S01]  /*0010*/  S2R R6, SR_TID.X ;  /* 0x0000000000067919 */ /* 0x000e220000002100 */
[----:B------:R-:W-:Y:S01]  /*0020*/  ELECT P0, URZ, PT ;  /* 0x00000000003f782f */ /* 0x000fe20003800000 */
[----:B------:R-:W-:Y:S01]  /*0030*/  BSSY B0, `(.L_x_0) ;  /* 0x000000f000007945 */ /* 0x000fe20003800000 */
[--C-:B0-----:R-:W-:Y:S02]  /*0040*/  SHF.R.U32.HI R0, RZ, 0x5, R6.reuse ;  /* 0x00000005ff007819 */ /* 0x101fe40000011606 */
[----:B------:R-:W-:-:S03]  /*0050*/  SHF.R.U32.HI R3, RZ, 0x7, R6 ;  /* 0x00000007ff037819 */ /* 0x000fc60000011606 */
[----:B------:R-:W0:Y:S04]  /*0060*/  SHFL.IDX PT, R2, R0, RZ, 0x1f ;  /* 0x00001fff00027589 */ /* 0x000e2800000e0000 */
[----:B------:R1:W2:Y:S01]  /*0070*/  SHFL.IDX PT, R5, R3, RZ, 0x1f ;  /* 0x00001fff03057589 */ /* 0x0002a200000e0000 */
[----:B0-----:R-:W-:-:S13]  /*0080*/  ISETP.NE.OR P0, PT, R2, RZ, !P0 ;  /* 0x000000ff0200720c */ /* 0x001fda0004705670 */
[----:B-12---:R-:W-:Y:S05]  /*0090*/  @P0 BRA `(.L_x_1) ;  /* 0x0000000000200947 */ /* 0x006fea0003800000 */
[----:B------:R-:W-:Y:S02]  /*00a0*/  ULDC.64 UR4, c[0x0][0x198] ;  /* 0x0000660000047ab9 */ /* 0x000fe40000000a00 */
[----:B------:R-:W-:Y:S02]  /*00b0*/  UIADD3 UR6, UP0, UR4, 0xf0, URZ ;  /* 0x000000f004067890 */ /* 0x000fe4000ff1e03f */
[----:B------:R-:W-:Y:S02]  /*00c0*/  UIADD3 UR4, UP1, UR4, 0x1f0, URZ ;  /* 0x000001f004047890 */ /* 0x000fe4000ff3e03f */
[----:B------:R-:W-:Y:S02]  /*00d0*/  UIADD3.X UR7, URZ, UR5, URZ, UP0, !UPT ;  /* 0x000000053f077290 */ /* 0x000fe400087fe43f */
[----:B------:R-:W-:-:S07]  /*00e0*/  UIADD3.X UR5, URZ, UR5, URZ, UP1, !UPT ;  /* 0x000000053f057290 */ /* 0x000fce0008ffe43f */
[----:B------:R0:W-:Y:S02]  /*00f0*/  UTMACCTL.PF [UR6] ;  /* 0x00000000060079b9 */ /* 0x0001e40008040000 */
[----:B------:R0:W-:Y:S02]  /*0100*/  UTMACCTL.PF [UR4] ;  /* 0x00000000040079b9 */ /* 0x0001e40008040000 */
[----:B0-----:R-:W-:Y:S01]  /*0110*/  NOP ;  /* 0x0000000000007918 */ /* 0x001fe20000000000 */
.L_x_1:
[----:B------:R-:W-:Y:S05]  /*0120*/  BSYNC B0 ;  /* 0x0000000000007941 */ /* 0x000fea0003800000 */
.L_x_0:
[----:B------:R-:W0:Y:S02]  /*0130*/  SHFL.IDX PT, R3, R0, RZ, 0x1f ;  /* 0x00001fff00037589 */ /* 0x000e2400000e0000 */
[----:B0-----:R-:W-:-:S13]  /*0140*/  ISETP.NE.AND P0, PT, R3, RZ, PT ;  /* 0x000000ff0300720c */ /* 0x001fda0003f05270 */
[----:B------:R-:W-:Y:S05]  /*0150*/  @P0 BRA `(.L_x_2) ;  /* 0x0000000000680947 */ /* 0x000fea0003800000 */
[----:B------:R-:W0:Y:S01]  /*0160*/  S2UR UR8, SR_CgaCtaId ;  /* 0x00000000000879c3 */ /* 0x000e220000008800 */
[----:B------:R-:W-:Y:S01]  /*0170*/  UMOV UR4, 0x400 ;  /* 0x0000040000047882 */ /* 0x000fe20000000000 */
[----:B------:R-:W-:Y:S01]  /*0180*/  UMOV UR5, 0x1 ;  /* 0x0000000100057882 */ /* 0x000fe20000000000 */
[----:B------:R-:W-:Y:S01]  /*0190*/  UMOV UR6, 0x4 ;  /* 0x0000000400067882 */ /* 0x000fe20000000000 */
[----:B------:R-:W-:Y:S01]  /*01a0*/  ELECT P0, URZ, PT ;  /* 0x00000000003f782f */ /* 0x000fe20003800000 */
[----:B------:R-:W-:-:S04]  /*01b0*/  UIADD3 UR6, -UR6, 0x100000, URZ ;  /* 0x0010000006067890 */ /* 0x000fc8000fffe13f */
[----:B------:R-:W-:Y:S02]  /*01c0*/  USHF.L.U32 UR7, UR6, 0xb, URZ ;  /* 0x0000000b06077899 */ /* 0x000fe4000800063f */
[----:B------:R-:W-:Y:S02]  /*01d0*/  USHF.L.U32 UR6, UR6, 0x1, URZ ;  /* 0x0000000106067899 */ /* 0x000fe4000800063f */
[----:B0-----:R-:W-:Y:S02]  /*01e0*/  ULEA UR8, UR8, UR4, 0x18 ;  /* 0x0000000408087291 */ /* 0x001fe4000f8ec03f */
[----:B------:R-:W-:-:S04]  /*01f0*/  UIADD3 UR4, -UR5, 0x100000, URZ ;  /* 0x0010000005047890 */ /* 0x000fc8000fffe13f */
[----:B------:R-:W-:Y:S02]  /*0200*/  USHF.L.U32 UR5, UR4, 0xb, URZ ;  /* 0x0000000b04057899 */ /* 0x000fe4000800063f */
[----:B------:R-:W-:Y:S01]  /*0210*/  USHF.L.U32 UR4, UR4, 0x1, URZ ;  /* 0x0000000104047899 */ /* 0x000fe2000800063f */
[----:B------:R-:W0:Y:S11]  /*0220*/  FENCE.VIEW.ASYNC.S ;  /* 0x00000000000073c6 */ /* 0x000e360000000000 */
[----:B0-----:R0:W1:Y:S01]  /*0230*/  SYNCS.EXCH.64 URZ, [UR8], UR4 ;  /* 0x00000004083f75b2 */ /* 0x0010620008000100 */
[----:B------:R0:W2:Y:S01]  /*0240*/  SYNCS.EXCH.64 URZ, [UR8+0x30], UR6 ;  /* 0x00003006083f75b2 */ /* 0x0000a20008000100 */
[----:B------:R0:W3:Y:S01]  /*0250*/  SYNCS.EXCH.64 URZ, [UR8+0x8], UR4 ;  /* 0x00000804083f75b2 */ /* 0x0000e20008000100 */
[----:B------:R0:W4:Y:S01]  /*0260*/  SYNCS.EXCH.64 URZ, [UR8+0x38], UR6 ;  /* 0x00003806083f75b2 */ /* 0x0001220008000100 */
[----:B------:R0:W0:Y:S01]  /*0270*/  SYNCS.EXCH.64 URZ, [UR8+0x10], UR4 ;  /* 0x00001004083f75b2 */ /* 0x0000220008000100 */
[----:B------:R0:W0:Y:S01]  /*0280*/  SYNCS.EXCH.64 URZ, [UR8+0x40], UR6 ;  /* 0x00004006083f75b2 */ /* 0x0000220008000100 */
[----:B------:R0:W0:Y:S01]  /*0290*/  SYNCS.EXCH.64 URZ, [UR8+0x18], UR4 ;  /* 0x00001804083f75b2 */ /* 0x0000220008000100 */
[----:B------:R0:W0:Y:S01]  /*02a0*/  SYNCS.EXCH.64 URZ, [UR8+0x48], UR6 ;  /* 0x00004806083f75b2 */ /* 0x0000220008000100 */
[----:B------:R0:W0:Y:S01]  /*02b0*/  SYNCS.EXCH.64 URZ, [UR8+0x20], UR4 ;  /* 0x00002004083f75b2 */ /* 0x0000220008000100 */
[----:B------:R0:W0:Y:S01]  /*02c0*/  SYNCS.EXCH.64 URZ, [UR8+0x50], UR6 ;  /* 0x00005006083f75b2 */ /* 0x0000220008000100 */
[----:B------:R0:W0:Y:S01]  /*02d0*/  SYNCS.EXCH.64 URZ, [UR8+0x28], UR4 ;  /* 0x00002804083f75b2 */ /* 0x0000220008000100 */
[----:B------:R0:W0:Y:S01]  /*02e0*/  SYNCS.EXCH.64 URZ, [UR8+0x58], UR6 ;  /* 0x00005806083f75b2 */ /* 0x0000220008000100 */
[----:B------:R-:W-:Y:S01]  /*02f0*/  NOP ;  /* 0x0000000000007918 */ /* 0x000fe20000000000 */
.L_x_2:
[----:B------:R-:W-:Y:S01]  /*0300*/  SHF.R.S32.HI R7, RZ, 0x1f, R6 ;  /* 0x0000001fff077819 */ /* 0x000fe20000011406 */
[----:B------:R-:W5:Y:S01]  /*0310*/  SHFL.IDX PT, R0, R0, RZ, 0x1f ;  /* 0x00001fff00007589 */ /* 0x000f6200000e0000 */
[----:B0-----:R-:W0:Y:S01]  /*0320*/  S2UR UR8, SR_CTAID.X ;  /* 0x00000000000879c3 */ /* 0x001e220000002500 */
[----:B------:R-:W-:Y:S02]  /*0330*/  ELECT P0, URZ, PT ;  /* 0x00000000003f782f */ /* 0x000fe40003800000 */
[----:B------:R-:W-:Y:S01]  /*0340*/  LEA.HI R7, R7, R6, RZ, 0x7 ;  /* 0x0000000607077211 */ /* 0x000fe200078f38ff */
[----:B------:R-:W1:Y:S01]  /*0350*/  S2R R4, SR_CTAID.Y ;  /* 0x0000000000047919 */ /* 0x000e620000002600 */
[----:B------:R-:W-:Y:S01]  /*0360*/  ULDC UR4, c[0x0][0x150] ;  /* 0x0000540000047ab9 */ /* 0x000fe20000000800 */
[----:B------:R-:W-:Y:S01]  /*0370*/  VIADD R16, R5, 0xffffffff ;  /* 0xffffffff05107836 */ /* 0x000fe20000000000 */
[----:B------:R-:W-:Y:S01]  /*0380*/  LOP3.LUT R7, R7, 0xffffff80, RZ, 0xc0, !PT ;  /* 0xffffff8007077812 */ /* 0x000fe200078ec0ff */
[----:B------:R-:W-:Y:S01]  /*0390*/  NOP ;  /* 0x0000000000007918 */ /* 0x000fe20000000000 */
[----:B------:R-:W2:Y:S01]  /*03a0*/  LDC R12, c[0x0][0x144] ;  /* 0x00005100ff0c7b82 */ /* 0x000ea20000000800 */
[----:B------:R-:W-:Y:S01]  /*03b0*/  NOP ;  /* 0x0000000000007918 */ /* 0x000fe20000000000 */
[----:B------:R-:W-:Y:S01]  /*03c0*/  ISETP.GE.U32.AND P6, PT, R16, 0x2, PT ;  /* 0x000000021000780c */ /* 0x000fe20003fc6070 */
[----:B------:R-:W-:Y:S01]  /*03d0*/  IMAD.IADD R7, R6, 0x1, -R7 ;  /* 0x0000000106077824 */ /* 0x000fe200078e0a07 */
[----:B------:R-:W-:-:S04]  /*03e0*/  ISETP.NE.AND P4, PT, R5, RZ, PT ;  /* 0x000000ff0500720c */ /* 0x000fc80003f85270 */
[----:B------:R-:W-:Y:S01]  /*03f0*/  SHF.R.S32.HI R8, RZ, 0x1f, R7 ;  /* 0x0000001fff087819 */ /* 0x000fe20000011407 */
[----:B------:R-:W3:Y:S03]  /*0400*/  LDC R13, c[0x0][0x140] ;  /* 0x00005000ff0d7b82 */ /* 0x000ee60000000800 */
[----:B------:R-:W-:Y:S02]  /*0410*/  LEA.HI R8, R8, R7, RZ, 0x3 ;  /* 0x0000000708087211 */ /* 0x000fe400078f18ff */
[----:B-----5:R-:W-:Y:S02]  /*0420*/  ISETP.NE.OR P0, PT, R0, RZ, !P0 ;  /* 0x000000ff0000720c */ /* 0x020fe40004705670 */
[--C-:B------:R-:W-:Y:S01]  /*0430*/  SHF.R.S32.HI R0, RZ, 0x3, R8.reuse ;  /* 0x00000003ff007819 */ /* 0x100fe20000011408 */
[----:B------:R-:W5:Y:S01]  /*0440*/  LDC R11, c[0x0][0x148] ;  /* 0x00005200ff0b7b82 */ /* 0x000f620000000800 */
[----:B------:R-:W-:-:S02]  /*0450*/  SHF.R.S32.HI R9, RZ, 0x1f, R8 ;  /* 0x0000001fff097819 */ /* 0x000fc40000011408 */
[----:B------:R-:W-:Y:S02]  /*0460*/  SHF.R.S32.HI R8, RZ, 0x1f, R3 ;  /* 0x0000001fff087819 */ /* 0x000fe40000011403 */
[----:B0-----:R-:W-:Y:S02]  /*0470*/  I2FP.F32.U32 R10, UR8 ;  /* 0x00000008000a7c45 */ /* 0x001fe40008201000 */
[----:B------:R-:W-:Y:S02]  /*0480*/  LEA.HI R9, R9, R0, RZ, 0x2 ;  /* 0x0000000009097211 */ /* 0x000fe400078f10ff */
[----:B------:R-:W-:Y:S01]  /*0490*/  LEA.HI R8, R8, R3, RZ, 0x2 ;  /* 0x0000000308087211 */ /* 0x000fe200078f10ff */
[----:B------:R-:W-:Y:S01]  /*04a0*/  FMUL R10, R10, UR4 ;  /* 0x000000040a0a7c20 */ /* 0x000fe20008400000 */
[----:B------:R-:W-:Y:S01]  /*04b0*/  LOP3.LUT R9, R9, 0xfffffffc, RZ, 0xc0, !PT ;  /* 0xfffffffc09097812 */ /* 0x000fe200078ec0ff */
[----:B------:R-:W-:Y:S01]  /*04c0*/  VOTEU.ALL UP0, P0 ;  /* 0x00000000003f7886 */ /* 0x000fe20000000000 */
[----:B------:R-:W-:Y:S01]  /*04d0*/  LOP3.LUT R8, R8, 0x3ffffffc, RZ, 0xc0, !PT ;  /* 0x3ffffffc08087812 */ /* 0x000fe200078ec0ff */
[----:B------:R-:W-:Y:S01]  /*04e0*/  ULDC UR4, c[0x0][0x154] ;  /* 0x0000550000047ab9 */ /* 0x000fe20000000800 */
[----:B---3--:R-:W-:Y:S01]  /*04f0*/  ISETP.EQ.U32.AND P3, PT, R13, 0x1, PT ;  /* 0x000000010d00780c */ /* 0x008fe20003f62070 */
[----:B------:R-:W0:Y:S01]  /*0500*/  F2I.U32.TRUNC.NTZ R10, R10 ;  /* 0x0000000a000a7305 */ /* 0x000e22000020f000 */
[----:B------:R-:W-:Y:S01]  /*0510*/  IMAD.IADD R9, R0, 0x1, -R9 ;  /* 0x0000000100097824 */ /* 0x000fe200078e0a09 */
[----:B------:R-:W3:Y:S01]  /*0520*/  @!UP0 S2UR UR7, SR_CgaCtaId ;  /* 0x00000000000789c3 */ /* 0x000ee20000008800 */
[----:B------:R-:W-:Y:S01]  /*0530*/  IMAD.IADD R8, R3, 0x1, -R8 ;  /* 0x0000000103087824 */ /* 0x000fe200078e0a08 */
[----:B-1----:R-:W-:Y:S01]  /*0540*/  I2FP.F32.U32 R3, R4 ;  /* 0x0000000400037245 */ /* 0x002fe20000201000 */
[----:B------:R-:W-:Y:S01]  /*0550*/  @!UP0 UMOV UR6, 0x400 ;  /* 0x0000040000068882 */ /* 0x000fe20000000000 */
[----:B------:R-:W-:Y:S01]  /*0560*/  VOTEU.ALL UP1, P0 ;  /* 0x00000000003f7886 */ /* 0x000fe20000020000 */
[----:B------:R-:W-:-:S05]  /*0570*/  IMAD R8, R8, 0x4, R9 ;  /* 0x0000000408087824 */ /* 0x000fca00078e0209 */
[----:B------:R-:W-:Y:S01]  /*0580*/  LEA.HI R0, R8, R8, RZ, 0x1 ;  /* 0x0000000808007211 */ /* 0x000fe200078f08ff */
[----:B0-----:R-:W-:-:S03]  /*0590*/  IMAD.MOV R15, RZ, RZ, -R10 ;  /* 0x000000ffff0f7224 */ /* 0x001fc600078e0a0a */
[----:B------:R-:W-:Y:S01]  /*05a0*/  LOP3.LUT R9, R0, 0xfffffffe, RZ, 0xc0, !PT ;  /* 0xfffffffe00097812 */ /* 0x000fe200078ec0ff */
[----:B------:R-:W-:Y:S01]  /*05b0*/  FMUL R0, R3, UR4 ;  /* 0x0000000403007c20 */ /* 0x000fe20008400000 */
[----:B------:R-:W-:Y:S01]  /*05c0*/  SHF.R.S32.HI R3, RZ, 0x1f, R2 ;  /* 0x0000001fff037819 */ /* 0x000fe20000011402 */
[----:B--2---:R-:W-:Y:S01]  /*05d0*/  IMAD R10, R12, R15, UR8 ;  /* 0x000000080c0a7e24 */ /* 0x004fe2000f8e020f */
[----:B------:R-:W-:Y:S01]  /*05e0*/  UMOV UR4, 0x20 ;  /* 0x0000002000047882 */ /* 0x000fe20000000000 */
[----:B------:R-:W-:Y:S01]  /*05f0*/  IMAD.IADD R9, R8, 0x1, -R9 ;  /* 0x0000000108097824 */ /* 0x000fe200078e0a09 */
[----:B------:R-:W-:Y:S01]  /*0600*/  LEA.HI R3, R3, R2, RZ, 0x2 ;  /* 0x0000000203037211 */ /* 0x000fe200078f10ff */
[----:B------:R-:W0:Y:S01]  /*0610*/  F2I.U32.TRUNC.NTZ R0, R0 ;  /* 0x0000000000007305 */ /* 0x000e22000020f000 */
[----:B------:R-:W-:-:S04]  /*0620*/  @!UP0 UIADD3 UR4, -UR4, 0x100000, URZ ;  /* 0x0010000004048890 */ /* 0x000fc8000fffe13f */
[----:B------:R-:W-:Y:S02]  /*0630*/  @!UP0 USHF.L.U32 UR5, UR4, 0xb, URZ ;  /* 0x0000000b04058899 */ /* 0x000fe4000800063f */
[----:B------:R-:W-:Y:S01]  /*0640*/  @!UP0 USHF.L.U32 UR4, UR4, 0x1, URZ ;  /* 0x0000000104048899 */ /* 0x000fe2000800063f */
[----:B------:R-:W-:Y:S01]  /*0650*/  ISETP.NE.AND P2, PT, R9, R10, PT ;  /* 0x0000000a0900720c */ /* 0x000fe20003f45270 */
[----:B------:R-:W-:Y:S01]  /*0660*/  IMAD.SHL.U32 R9, R8, 0x4, RZ ;  /* 0x0000000408097824 */ /* 0x000fe200078e00ff */
[----:B------:R-:W-:Y:S01]  /*0670*/  LOP3.LUT R3, R3, 0xfffffffc, RZ, 0xc0, !PT ;  /* 0xfffffffc03037812 */ /* 0x000fe200078ec0ff */
[----:B---3--:R-:W-:Y:S01]  /*0680*/  @!UP0 ULEA UR6, UR7, UR6, 0x18 ;  /* 0x0000000607068291 */ /* 0x008fe2000f8ec03f */
[----:B------:R-:W-:Y:S01]  /*0690*/  VOTEU.ALL UP0, P0 ;  /* 0x00000000003f7886 */ /* 0x000fe20000000000 */
[----:B------:R-:W-:Y:S02]  /*06a0*/  LOP3.LUT P0, RZ, R7, 0x7, RZ, 0xc0, !PT ;  /* 0x0000000707ff7812 */ /* 0x000fe4000780c0ff */
[----:B------:R-:W-:Y:S01]  /*06b0*/  IMAD.IADD R2, R2, 0x1, -R3 ;  /* 0x0000000102027824 */ /* 0x000fe200078e0a03 */
[----:B------:R-:W-:Y:S01]  /*06c0*/  LOP3.LUT R3, R8, 0xc, R9, 0x78, !PT ;  /* 0x0000000c08037812 */ /* 0x000fe200078e7809 */
[----:B------:R-:W-:-:S02]  /*06d0*/  IMAD.MOV.U32 R8, RZ, RZ, 0x1 ;  /* 0x00000001ff087424 */ /* 0x000fc400078e00ff */
[----:B0-----:R-:W-:Y:S02]  /*06e0*/  IMAD.MOV R20, RZ, RZ, -R0 ;  /* 0x000000ffff147224 */ /* 0x001fe400078e0a00 */
[----:B------:R-:W-:Y:S02]  /*06f0*/  @P2 LEA.HI R0, R3, R3, RZ, 0x1 ;  /* 0x0000000303002211 */ /* 0x000fe400078f08ff */
[C---:B------:R-:W-:Y:S01]  /*0700*/  ISETP.NE.AND P1, PT, R2.reuse, 0x3, PT ;  /* 0x000000030200780c */ /* 0x040fe20003f25270 */
[----:B-----5:R-:W-:Y:S01]  /*0710*/  IMAD R9, R11, R20, R4 ;  /* 0x000000140b097224 */ /* 0x020fe200078e0204 */
[----:B------:R-:W-:Y:S01]  /*0720*/  @P2 SHF.R.S32.HI R0, RZ, 0x1, R0 ;  /* 0x00000001ff002819 */ /* 0x000fe20000011400 */
[----:B------:R-:W0:Y:S02]  /*0730*/  FENCE.VIEW.ASYNC.S ;  /* 0x00000000000073c6 */ /* 0x000e240000000000 */
[----:B0-----:R0:W1:Y:S01]  /*0740*/  @!UP0 SYNCS.EXCH.64 URZ, [UR6+0x70], UR4 ;  /* 0x00007004063f85b2 */ /* 0x0010620008000100 */
[----:B------:R-:W-:-:S02]  /*0750*/  ISETP.EQ.OR P1, PT, R2, RZ, !P1 ;  /* 0x000000ff0200720c */ /* 0x000fc40004f22670 */
[----:B------:R-:W-:Y:S02]  /*0760*/  @P2 ISETP.NE.AND P5, PT, R0, R9, PT ;  /* 0x000000090000220c */ /* 0x000fe40003fa5270 */
[----:B------:R-:W-:Y:S02]  /*0770*/  ISETP.LT.U32.AND P0, PT, R3, 0x2, !P0 ;  /* 0x000000020300780c */ /* 0x000fe40004701070 */
[----:B------:R-:W-:Y:S02]  /*0780*/  ISETP.EQ.AND P1, PT, R5, RZ, P1 ;  /* 0x000000ff0500720c */ /* 0x000fe40000f22270 */
[----:B------:R-:W-:Y:S02]  /*0790*/  SEL R9, RZ, 0x1, !P0 ;  /* 0x00000001ff097807 */ /* 0x000fe40004000000 */
[----:B------:R-:W-:Y:S02]  /*07a0*/  @P2 SEL R8, RZ, 0x1, P5 ;  /* 0x00000001ff082807 */ /* 0x000fe40002800000 */
[----:B------:R-:W-:-:S02]  /*07b0*/  SEL R7, RZ, 0x1, !P1 ;  /* 0x00000001ff077807 */ /* 0x000fc40004800000 */
[----:B------:R-:W-:Y:S01]  /*07c0*/  LOP3.LUT R8, R8, R9, RZ, 0xc0, !PT ;  /* 0x0000000908087212 */ /* 0x000fe200078ec0ff */
[----:B------:R0:W2:Y:S01]  /*07d0*/  @!UP1 SYNCS.EXCH.64 URZ, [UR6+0x78], UR4 ;  /* 0x00007804063f95b2 */ /* 0x0000a20008000100 */
[----:B------:R-:W-:Y:S01]  /*07e0*/  SEL R7, R7, 0x2, P6 ;  /* 0x0000000207077807 */ /* 0x000fe20003000000 */
[----:B------:R-:W-:Y:S01]  /*07f0*/  NOP ;  /* 0x0000000000007918 */ /* 0x000fe20000000000 */
[----:B------:R-:W-:Y:S05]  /*0800*/  @!P3 BRA `(.L_x_3) ;  /* 0x000000000008b947 */ /* 0x000fea0003800000 */
[----:B-12-4-:R-:W-:Y:S01]  /*0810*/  UCGABAR_ARV ;  /* 0x00000000000079c7 */ /* 0x016fe20008000000 */
[----:B------:R-:W-:Y:S05]  /*0820*/  BRA `(.L_x_4) ;  /* 0x0000000000047947 */ /* 0x000fea0003800000 */
.L_x_3:
[----:B-12-4-:R-:W-:Y:S01]  /*0830*/  NOP ;  /* 0x0000000000007918 */ /* 0x016fe20000000000 */
.L_x_4:
[----:B------:R-:W1:Y:S01]  /*0840*/  LDC R0, c[0x0][0x65c] ;  /* 0x00019700ff007b82 */ /* 0x000e620000000800 */
[----:B------:R-:W-:Y:S02]  /*0850*/  IMAD.U32 R12, RZ, RZ, UR8 ;  /* 0x00000008ff0c7e24 */ /* 0x000fe4000f8e00ff */
[----:B------:R-:W-:Y:S01]  /*0860*/  IMAD.MOV.U32 R13, RZ, RZ, RZ ;  /* 0x000000ffff0d7224 */ /* 0x000fe200078e00ff */
[----:B-1----:R-:W-:-:S13]  /*0870*/  ISETP.NE.AND P2, PT, R0, 0x1, PT ;  /* 0x000000010000780c */ /* 0x002fda0003f45270 */
[----:B------:R-:W1:Y:S01]  /*0880*/  @P2 LDC R15, c[0x0][0x10] ;  /* 0x00000400ff0f2b82 */ /* 0x000e620000000800 */
[----:B------:R-:W-:Y:S02]  /*0890*/  @P2 IMAD.MOV.U32 R5, RZ, RZ, RZ ;  /* 0x000000ffff052224 */ /* 0x000fe400078e00ff */
[----:B------:R-:W-:-:S05]  /*08a0*/  @P2 IMAD.MOV.U32 R17, RZ, RZ, RZ ;  /* 0x000000ffff112224 */ /* 0x000fca00078e00ff */
[----:B------:R-:W2:Y:S01]  /*08b0*/  @!P2 LDC R9, c[0x0][0xc] ;  /* 0x00000300ff09ab82 */ /* 0x000ea20000000800 */
[----:B-1----:R-:W-:-:S04]  /*08c0*/  @P2 IMAD.WIDE.U32 R14, R15, UR8, R4 ;  /* 0x000000080f0e2c25 */ /* 0x002fc8000f8e0004 */
[----:B------:R-:W-:Y:S02]  /*08d0*/  @P2 IMAD.MOV.U32 R0, RZ, RZ, R14 ;  /* 0x000000ffff002224 */ /* 0x000fe400078e000e */
[----:B--2---:R-:W-:-:S04]  /*08e0*/  @!P2 IMAD.WIDE.U32 R12, R4, R9, R12 ;  /* 0x00000009040ca225 */ /* 0x004fc800078e000c */
[----:B------:R-:W-:Y:S02]  /*08f0*/  @P2 IMAD.IADD R9, R15, 0x1, R17 ;  /* 0x000000010f092824 */ /* 0x000fe400078e0211 */
[----:B------:R-:W-:Y:S02]  /*0900*/  @!P2 IMAD.MOV.U32 R0, RZ, RZ, R12 ;  /* 0x000000ffff00a224 */ /* 0x000fe400078e000c */
[----:B------:R-:W-:Y:S01]  /*0910*/  @!P2 IMAD.MOV.U32 R9, RZ, RZ, R13 ;  /* 0x000000ffff09a224 */ /* 0x000fe200078e000d */
[----:B------:R-:W-:Y:S06]  /*0920*/  @!P3 BRA `(.L_x_5) ;  /* 0x00000000000cb947 */ /* 0x000fec0003800000 */
[----:B------:R-:W-:Y:S01]  /*0930*/  UCGABAR_WAIT ;  /* 0x0000000000007dc7 */ /* 0x000fe20008000000 */
[----:B------:R-:W-:Y:S01]  /*0940*/  CCTL.IVALL ;  /* 0x00000000ff00798f */ /* 0x000fe20002000000 */
[----:B------:R-:W-:Y:S05]  /*0950*/  BRA `(.L_x_6) ;  /* 0x0000000000047947 */ /* 0x000fea0003800000 */
.L_x_5:
[----:B------:R-:W-:Y:S06]  /*0960*/  BAR.SYNC.DEFER_BLOCKING 0x0 ;  /* 0x0000000000007b1d */ /* 0x000fec0000010000 */
.L_x_6:
[----:B------:R-:W-:Y:S05]  /*0970*/  @!P4 BRA `(.L_x_7) ;  /* 0x0000002c0090c947 */ /* 0x000fea0003800000 */
[----:B------:R-:W-:-:S13]  /*0980*/  ISETP.GT.U32.AND P0, PT, R16, 0x1, PT ;  /* 0x000000011000780c */ /* 0x000fda0003f04070 */
[----:B0-----:R-:W-:Y:S05]  /*0990*/  @P0 EXIT ;  /* 0x000000000000094d */ /* 0x001fea0003800000 */
[----:B------:R-:W-:Y:S01]  /*09a0*/  ULDC.64 UR4, c[0x0][0x650] ;  /* 0x0001940000047ab9 */ /* 0x000fe20000000a00 */
[----:B------:R-:W-:Y:S01]  /*09b0*/  PRMT R12, RZ, 0x7610, R12 ;  /* 0x00007610ff0c7816 */ /* 0x000fe2000000000c */
[----:B------:R-:W-:Y:S01]  /*09c0*/  IMAD.MOV.U32 R16, RZ, RZ, -0x1 ;  /* 0xffffffffff107424 */ /* 0x000fe200078e00ff */
[----:B------:R-:W-:Y:S01]  /*09d0*/  ISETP.GE.U32.AND P0, PT, R0, UR4, PT ;  /* 0x0000000400007c0c */ /* 0x000fe2000bf06070 */
[----:B------:R-:W-:Y:S02]  /*09e0*/  IMAD.MOV.U32 R13, RZ, RZ, -0x1 ;  /* 0xffffffffff0d7424 */ /* 0x000fe400078e00ff */
[----:B------:R-:W-:Y:S01]  /*09f0*/  IMAD.MOV.U32 R21, RZ, RZ, -0x1 ;  /* 0xffffffffff157424 */ /* 0x000fe200078e00ff */
[----:B------:R-:W-:-:S13]  /*0a00*/  ISETP.GE.U32.AND.EX P0, PT, R9, UR5, PT, P0 ;  /* 0x0000000509007c0c */ /* 0x000fda000bf06100 */
[----:B------:R-:W-:Y:S05]  /*0a10*/  @P0 BRA `(.L_x_8) ;  /* 0x0000000400300947 */ /* 0x000fea0003800000 */
[----:B------:R-:W0:Y:S01]  /*0a20*/  LDC.64 R22, c[0x0][0x628] ;  /* 0x00018a00ff167b82 */ /* 0x000e220000000a00 */
[----:B------:R-:W-:Y:S02]  /*0a30*/  IMAD.MOV.U32 R12, RZ, RZ, R0 ;  /* 0x000000ffff0c7224 */ /* 0x000fe400078e0000 */
[----:B------:R-:W-:-:S05]  /*0a40*/  IMAD.MOV.U32 R13, RZ, RZ, R9 ;  /* 0x000000ffff0d7224 */ /* 0x000fca00078e0009 */
[----:B------:R-:W1:Y:S08]  /*0a50*/  LDC R2, c[0x0][0x630] ;  /* 0x00018c00ff027b82 */ /* 0x000e700000000800 */
[----:B------:R-:W2:Y:S01]  /*0a60*/  LDC.64 R24, c[0x0][0x620] ;  /* 0x00018800ff187b82 */ /* 0x000ea20000000a00 */
[----:B0-----:R-:W-:-:S04]  /*0a70*/  ISETP.NE.U32.AND P0, PT, R22, RZ, PT ;  /* 0x000000ff1600720c */ /* 0x001fc80003f05070 */
[----:B------:R-:W-:-:S13]  /*0a80*/  ISETP.NE.AND.EX P0, PT, R23, RZ, PT, P0 ;  /* 0x000000ff1700720c */ /* 0x000fda0003f05300 */
[----:B-12---:R-:W-:Y:S05]  /*0a90*/  @!P0 BRA `(.L_x_9) ;  /* 0x0000000000288947 */ /* 0x006fea0003800000 */
[----:B------:R-:W0:Y:S02]  /*0aa0*/  LDC R17, c[0x0][0x634] ;  /* 0x00018d00ff117b82 */ /* 0x000e240000000800 */
[----:B0-----:R-:W-:-:S05]  /*0ab0*/  IADD3 R17, P0, R0, R17, RZ ;  /* 0x0000001100117210 */ /* 0x001fca0007f1e0ff */
[----:B------:R-:W-:-:S04]  /*0ac0*/  IMAD.X R19, RZ, RZ, R9, P0 ;  /* 0x000000ffff137224 */ /* 0x000fc800000e0609 */
[----:B------:R-:W-:-:S04]  /*0ad0*/  IMAD.WIDE.U32 R12, R19, R22, RZ ;  /* 0x00000016130c7225 */ /* 0x000fc800078e00ff */
[----:B------:R-:W-:-:S04]  /*0ae0*/  IMAD.WIDE.U32 R14, P0, R17, R23, R12 ;  /* 0x00000017110e7225 */ /* 0x000fc8000780000c */
[----:B------:R-:W-:-:S04]  /*0af0*/  IMAD.WIDE.U32 R12, R17, R22, RZ ;  /* 0x00000016110c7225 */ /* 0x000fc800078e00ff */
[----:B------:R-:W-:Y:S01]  /*0b00*/  IMAD.X R17, RZ, RZ, RZ, P0 ;  /* 0x000000ffff117224 */ /* 0x000fe200000e06ff */
[----:B------:R-:W-:Y:S01]  /*0b10*/  IADD3 RZ, P0, R13, R14, RZ ;  /* 0x0000000e0dff7210 */ /* 0x000fe20007f1e0ff */
[----:B------:R-:W-:-:S04]  /*0b20*/  IMAD.MOV.U32 R16, RZ, RZ, R15 ;  /* 0x000000ffff107224 */ /* 0x000fc800078e000f */
[----:B------:R-:W-:-:S08]  /*0b30*/  IMAD.WIDE.U32.X R12, R19, R23, R16, P0 ;  /* 0x00000017130c7225 */ /* 0x000fd000000e0410 */
.L_x_9:
[-CC-:B------:R-:W-:Y:S01]  /*0b40*/  SHF.R.U64 R28, R12, R2.reuse, R13.reuse ;  /* 0x000000020c1c7219 */ /* 0x180fe2000000120d */
[----:B------:R-:W0:Y:S01]  /*0b50*/  LDC.64 R26, c[0x0][0x640] ;  /* 0x00019000ff1a7b82 */ /* 0x000e220000000a00 */
[----:B------:R-:W-:Y:S01]  /*0b60*/  SHF.R.U32.HI R2, RZ, R2, R13 ;  /* 0x00000002ff027219 */ /* 0x000fe2000001160d */
[----:B------:R-:W-:Y:S01]  /*0b70*/  IMAD.MOV.U32 R12, RZ, RZ, R0 ;  /* 0x000000ffff0c7224 */ /* 0x000fe200078e0000 */
[----:B------:R-:W-:Y:S01]  /*0b80*/  IADD3 R5, P0, RZ, -R28, RZ ;  /* 0x8000001cff057210 */ /* 0x000fe20007f1e0ff */
[----:B------:R-:W-:-:S04]  /*0b90*/  IMAD R29, R11, R20, R4 ;  /* 0x000000140b1d7224 */ /* 0x000fc800078e0204 */
[----:B------:R-:W1:Y:S01]  /*0ba0*/  LDC R14, c[0x0][0x618] ;  /* 0x00018600ff0e7b82 */ /* 0x000e620000000800 */
[----:B------:R-:W-:-:S04]  /*0bb0*/  IMAD.X R13, RZ, RZ, ~R2, P0 ;  /* 0x000000ffff0d7224 */ /* 0x000fc800000e0e02 */
[-C--:B------:R-:W-:Y:S02]  /*0bc0*/  IMAD R2, R13, R24.reuse, RZ ;  /* 0x000000180d027224 */ /* 0x080fe400078e02ff */
[----:B------:R-:W-:Y:S01]  /*0bd0*/  IMAD.MOV.U32 R13, RZ, RZ, R9 ;  /* 0x000000ffff0d7224 */ /* 0x000fe200078e0009 */
[----:B------:R-:W2:Y:S01]  /*0be0*/  LDC R18, c[0x0][0x608] ;  /* 0x00018200ff127b82 */ /* 0x000ea20000000800 */
[----:B------:R-:W-:-:S04]  /*0bf0*/  IMAD.WIDE.U32 R12, R5, R24, R12 ;  /* 0x00000018050c7225 */ /* 0x000fc800078e000c */
[----:B------:R-:W-:-:S03]  /*0c00*/  IMAD R5, R5, R25, R2 ;  /* 0x0000001905057224 */ /* 0x000fc600078e0202 */
[----:B------:R-:W3:Y:S01]  /*0c10*/  LDC R22, c[0x0][0x658] ;  /* 0x00019600ff167b82 */ /* 0x000ee20000000800 */
[----:B0-----:R-:W-:Y:S01]  /*0c20*/  ISETP.NE.U32.AND P0, PT, R26, RZ, PT ;  /* 0x000000ff1a00720c */ /* 0x001fe20003f05070 */
[----:B------:R-:W-:Y:S02]  /*0c30*/  IMAD.MOV.U32 R25, RZ, RZ, 0x1 ;  /* 0x00000001ff197424 */ /* 0x000fe400078e00ff */
[----:B------:R-:W-:Y:S01]  /*0c40*/  IMAD.IADD R5, R13, 0x1, R5 ;  /* 0x000000010d057824 */ /* 0x000fe200078e0205 */
[----:B------:R-:W-:Y:S01]  /*0c50*/  ISETP.NE.AND.EX P0, PT, R27, RZ, PT, P0 ;  /* 0x000000ff1b00720c */ /* 0x000fe20003f05300 */
[----:B------:R-:W-:Y:S02]  /*0c60*/  IMAD.MOV.U32 R13, RZ, RZ, -0x1 ;  /* 0xffffffffff0d7424 */ /* 0x000fe400078e00ff */
[----:B------:R-:W0:Y:S01]  /*0c70*/  LDC R19, c[0x0][0x600] ;  /* 0x00018000ff137b82 */ /* 0x000e220000000800 */
[-CC-:B-1----:R-:W-:Y:S02]  /*0c80*/  SHF.R.U64 R16, R12, R14.reuse, R5.reuse ;  /* 0x0000000e0c107219 */ /* 0x182fe40000001205 */
[----:B------:R-:W-:-:S05]  /*0c90*/  SHF.R.U32.HI R5, RZ, R14, R5 ;  /* 0x0000000eff057219 */ /* 0x000fca0000011605 */
[----:B------:R-:W1:Y:S01]  /*0ca0*/  LDC R21, c[0x0][0x648] ;  /* 0x00019200ff157b82 */ /* 0x000e620000000800 */
[-CC-:B--2---:R-:W-:Y:S02]  /*0cb0*/  SHF.R.U64 R30, R16, R18.reuse, R5.reuse ;  /* 0x00000012101e7219 */ /* 0x184fe40000001205 */
[----:B------:R-:W-:-:S05]  /*0cc0*/  SHF.R.U32.HI R5, RZ, R18, R5 ;  /* 0x00000012ff057219 */ /* 0x000fca0000011605 */
[----:B------:R-:W2:Y:S01]  /*0cd0*/  LDC R23, c[0x0][0x638] ;  /* 0x00018e00ff177b82 */ /* 0x000ea20000000800 */
[-CC-:B---3--:R-:W-:Y:S02]  /*0ce0*/  SHF.R.U64 R18, R30, R22.reuse, R5.reuse ;  /* 0x000000161e127219 */ /* 0x188fe40000001205 */
[-C--:B------:R-:W-:Y:S02]  /*0cf0*/  SHF.L.U32 R2, R13, R22.reuse, RZ ;  /* 0x000000160d027219 */ /* 0x080fe400000006ff */
[----:B------:R-:W-:Y:S01]  /*0d00*/  SHF.R.U32.HI R5, RZ, R22, R5 ;  /* 0x00000016ff057219 */ /* 0x000fe20000011605 */
[----:B------:R-:W-:Y:S01]  /*0d10*/  IMAD.MOV.U32 R4, RZ, RZ, R18 ;  /* 0x000000ffff047224 */ /* 0x000fe200078e0012 */
[----:B------:R-:W-:Y:S01]  /*0d20*/  LOP3.LUT R11, RZ, R2, RZ, 0x33, !PT ;  /* 0x00000002ff0b7212 */ /* 0x000fe200078e33ff */
[----:B------:R-:W3:Y:S01]  /*0d30*/  LDC R24, c[0x0][0x610] ;  /* 0x00018400ff187b82 */ /* 0x000ee20000000800 */
[----:B------:R-:W-:Y:S05]  /*0d40*/  @!P0 BRA `(.L_x_10) ;  /* 0x0000000000288947 */ /* 0x000fea0003800000 */
[----:B------:R-:W4:Y:S02]  /*0d50*/  LDC R15, c[0x0][0x64c] ;  /* 0x00019300ff0f7b82 */ /* 0x000f240000000800 */
[----:B----4-:R-:W-:-:S05]  /*0d60*/  IADD3 R15, P0, R18, R15, RZ ;  /* 0x0000000f120f7210 */ /* 0x010fca0007f1e0ff */
        /* <DEDUP_REMOVED lines=8> */
.L_x_10:
[----:B-1----:R-:W-:Y:S01]  /*0df0*/  SHF.R.U64 R4, R4, R21, R5 ;  /* 0x0000001504047219 */ /* 0x002fe20000001205 */
[----:B0-----:R-:W-:Y:S01]  /*0e00*/  VIADD R5, R19, 0xffffffff ;  /* 0xffffffff13057836 */ /* 0x001fe20000000000 */
[----:B------:R-:W-:Y:S01]  /*0e10*/  SHF.L.U32 R2, R25, R22, RZ ;  /* 0x0000001619027219 */ /* 0x000fe200000006ff */
[----:B------:R-:W-:Y:S01]  /*0e20*/  IMAD.MOV.U32 R21, RZ, RZ, R28 ;  /* 0x000000ffff157224 */ /* 0x000fe200078e001c */
[----:B------:R-:W-:Y:S01]  /*0e30*/  LOP3.LUT R11, R30, R11, RZ, 0xc0, !PT ;  /* 0x0000000b1e0b7212 */ /* 0x000fe200078ec0ff */
[----:B------:R-:W-:Y:S01]  /*0e40*/  IMAD.MOV R12, RZ, RZ, -R4 ;  /* 0x000000ffff0c7224 */ /* 0x000fe200078e0a04 */
[----:B------:R-:W-:Y:S02]  /*0e50*/  SEL R10, R10, R29, !P2 ;  /* 0x0000001d0a0a7207 */ /* 0x000fe40005000000 */
[----:B------:R-:W-:Y:S01]  /*0e60*/  LOP3.LUT R5, R16, R5, RZ, 0xc0, !PT ;  /* 0x0000000510057212 */ /* 0x000fe200078ec0ff */
[----:B------:R-:W-:Y:S02]  /*0e70*/  IMAD R11, R2, R4, R11 ;  /* 0x00000004020b7224 */ /* 0x000fe400078e020b */
[----:B--2---:R-:W-:-:S02]  /*0e80*/  IMAD R2, R12, R23, R18 ;  /* 0x000000170c027224 */ /* 0x004fc400078e0212 */
[----:B---3--:R-:W-:Y:S02]  /*0e90*/  IMAD R10, R11, R24, R10 ;  /* 0x000000180b0a7224 */ /* 0x008fe400078e020a */
[----:B------:R-:W-:Y:S02]  /*0ea0*/  IMAD R5, R2, R19, R5 ;  /* 0x0000001302057224 */ /* 0x000fe400078e0205 */
[----:B------:R-:W-:-:S03]  /*0eb0*/  IMAD.MOV.U32 R12, RZ, RZ, 0x1 ;  /* 0x00000001ff0c7424 */ /* 0x000fc600078e00ff */
[----:B------:R-:W-:Y:S02]  /*0ec0*/  SEL R13, R5, R10, !P2 ;  /* 0x0000000a050d7207 */ /* 0x000fe40005000000 */
[----:B------:R-:W-:-:S07]  /*0ed0*/  SEL R16, R10, R5, !P2 ;  /* 0x000000050a107207 */ /* 0x000fce0005000000 */
.L_x_8:
[----:B------:R-:W-:-:S08]  /*0ee0*/  NOP ;  /* 0x0000000000007918 */ /* 0x000fd00000000000 */
[----:B------:R-:W0:Y:S02]  /*0ef0*/  USETMAXREG.TRY_ALLOC.CTAPOOL UP0, 0xe8 ;  /* 0x000000e8000079c8 */ /* 0x000e240008000600 */
[----:B0-----:R-:W-:-:S13]  /*0f00*/  PLOP3.LUT P0, PT, PT, PT, UP0, 0x80, 0x0 ;  /* 0x000000000000781c */ /* 0x001fda0003f0f008 */
[----:B------:R-:W-:Y:S05]  /*0f10*/  @!P0 BRA `(.L_x_8) ;  /* 0xfffffffc00f08947 */ /* 0x000fea000383ffff */
[----:B------:R-:W-:Y:S01]  /*0f20*/  ULDC.64 UR4, c[0x0][0x598] ;  /* 0x0001660000047ab9 */ /* 0x000fe20000000a00 */
[----:B------:R-:W-:Y:S01]  /*0f30*/  ULDC.64 UR20, c[0x0][0x208] ;  /* 0x0000820000147ab9 */ /* 0x000fe20000000a00 */
[----:B------:R-:W-:-:S04]  /*0f40*/  ISETP.NE.U32.AND P0, PT, RZ, UR4, PT ;  /* 0x00000004ff007c0c */ /* 0x000fc8000bf05070 */
[----:B------:R-:W-:-:S13]  /*0f50*/  ISETP.NE.AND.EX P0, PT, RZ, UR5, PT, P0 ;  /* 0x00000005ff007c0c */ /* 0x000fda000bf05300 */
[----:B------:R-:W-:Y:S05]  /*0f60*/  @!P0 BRA `(.L_x_11) ;  /* 0x00000000001c8947 */ /* 0x000fea0003800000 */
[----:B------:R-:W0:Y:S02]  /*0f70*/  LDC.64 R4, c[0x0][0x598] ;  /* 0x00016600ff047b82 */ /* 0x000e240000000a00 */
[----:B0-----:R-:W2:Y:S02]  /*0f80*/  LDG.E.64 R4, desc[UR20][R4.64] ;  /* 0x0000001404047981 */ /* 0x001ea4000c1e1b00 */
[----:B--2---:R-:W-:-:S04]  /*0f90*/  ISETP.NE.U32.AND P0, PT, R4, RZ, PT ;  /* 0x000000ff0400720c */ /* 0x004fc80003f05070 */
[----:B------:R-:W-:-:S13]  /*0fa0*/  ISETP.NE.AND.EX P0, PT, R5, RZ, PT, P0 ;  /* 0x000000ff0500720c */ /* 0x000fda0003f05300 */
[----:B------:R-:W-:Y:S05]  /*0fb0*/  @!P0 BRA `(.L_x_11) ;  /* 0x0000000000088947 */ /* 0x000fea0003800000 */
[----:B------:R0:W5:Y:S01]  /*0fc0*/  LD.E R2, desc[UR20][R4.64] ;  /* 0x0000001404027980 */ /* 0x000162000c101900 */
[----:B------:R-:W-:Y:S05]  /*0fd0*/  BRA `(.L_x_12) ;  /* 0x0000000000207947 */ /* 0x000fea0003800000 */
.L_x_11:
[----:B------:R-:W-:Y:S02]  /*0fe0*/  ULDC.64 UR4, c[0x0][0x588] ;  /* 0x0001620000047ab9 */ /* 0x000fe40000000a00 */
[----:B------:R-:W-:-:S04]  /*0ff0*/  ISETP.NE.U32.AND P0, PT, RZ, UR4, PT ;  /* 0x00000004ff007c0c */ /* 0x000fc8000bf05070 */
[----:B------:R-:W-:-:S13]  /*1000*/  ISETP.NE.AND.EX P0, PT, RZ, UR5, PT, P0 ;  /* 0x00000005ff007c0c */ /* 0x000fda000bf05300 */
[----:B------:R-:W-:Y:S05]  /*1010*/  @!P0 BRA `(.L_x_13) ;  /* 0x00000000000c8947 */ /* 0x000fea0003800000 */
[----:B------:R-:W0:Y:S02]  /*1020*/  LDC.64 R4, c[0x0][0x588] ;  /* 0x00016200ff047b82 */ /* 0x000e240000000a00 */
[----:B0-----:R1:W5:Y:S01]  /*1030*/  LDG.E R2, desc[UR20][R4.64] ;  /* 0x0000001404027981 */ /* 0x001362000c1e1900 */
[----:B------:R-:W-:Y:S05]  /*1040*/  BRA `(.L_x_12) ;  /* 0x0000000000047947 */ /* 0x000fea0003800000 */
.L_x_13:
[----:B------:R-:W2:Y:S02]  /*1050*/  LDC R2, c[0x0][0x580] ;  /* 0x00016000ff027b82 */ /* 0x000ea40000000800 */
.L_x_12:
[----:B------:R-:W-:Y:S02]  /*1060*/  ULDC.64 UR4, c[0x0][0x5a0] ;  /* 0x0001680000047ab9 */ /* 0x000fe40000000a00 */
[----:B------:R-:W-:-:S04]  /*1070*/  ISETP.NE.U32.AND P0, PT, RZ, UR4, PT ;  /* 0x00000004ff007c0c */ /* 0x000fc8000bf05070 */
[----:B------:R-:W-:-:S13]  /*1080*/  ISETP.NE.AND.EX P0, PT, RZ, UR5, PT, P0 ;  /* 0x00000005ff007c0c */ /* 0x000fda000bf05300 */
[----:B------:R-:W-:Y:S05]  /*1090*/  @!P0 BRA `(.L_x_14) ;  /* 0x00000000001c8947 */ /* 0x000fea0003800000 */
[----:B01----:R-:W0:Y:S02]  /*10a0*/  LDC.64 R4, c[0x0][0x5a0] ;  /* 0x00016800ff047b82 */ /* 0x003e240000000a00 */
[----:B0-----:R-:W3:Y:S02]  /*10b0*/  LDG.E.64 R4, desc[UR20][R4.64] ;  /* 0x0000001404047981 */ /* 0x001ee4000c1e1b00 */
[----:B---3--:R-:W-:-:S04]  /*10c0*/  ISETP.NE.U32.AND P0, PT, R4, RZ, PT ;  /* 0x000000ff0400720c */ /* 0x008fc80003f05070 */
[----:B------:R-:W-:-:S13]  /*10d0*/  ISETP.NE.AND.EX P0, PT, R5, RZ, PT, P0 ;  /* 0x000000ff0500720c */ /* 0x000fda0003f05300 */
[----:B------:R-:W-:Y:S05]  /*10e0*/  @!P0 BRA `(.L_x_14) ;  /* 0x0000000000088947 */ /* 0x000fea0003800000 */
[----:B------:R0:W5:Y:S01]  /*10f0*/  LD.E R10, desc[UR20][R4.64] ;  /* 0x00000014040a7980 */ /* 0x000162000c101900 */
[----:B------:R-:W-:Y:S05]  /*1100*/  BRA `(.L_x_15) ;  /* 0x0000000000207947 */ /* 0x000fea0003800000 */
.L_x_14:
[----:B------:R-:W-:Y:S02]  /*1110*/  ULDC.64 UR4, c[0x0][0x590] ;  /* 0x0001640000047ab9 */ /* 0x000fe40000000a00 */
[----:B------:R-:W-:-:S04]  /*1120*/  ISETP.NE.U32.AND P0, PT, RZ, UR4, PT ;  /* 0x00000004ff007c0c */ /* 0x000fc8000bf05070 */
[----:B------:R-:W-:-:S13]  /*1130*/  ISETP.NE.AND.EX P0, PT, RZ, UR5, PT, P0 ;  /* 0x00000005ff007c0c */ /* 0x000fda000bf05300 */
[----:B------:R-:W-:Y:S05]  /*1140*/  @!P0 BRA `(.L_x_16) ;  /* 0x00000000000c8947 */ /* 0x000fea0003800000 */
[----:B------:R-:W3:Y:S02]  /*1150*/  LDC.64 R10, c[0x0][0x590] ;  /* 0x00016400ff0a7b82 */ /* 0x000ee40000000a00 */
[----:B---3--:R3:W5:Y:S01]  /*1160*/  LDG.E R10, desc[UR20][R10.64] ;  /* 0x000000140a0a7981 */ /* 0x008762000c1e1900 */
[----:B------:R-:W-:Y:S05]  /*1170*/  BRA `(.L_x_15) ;  /* 0x0000000000047947 */ /* 0x000fea0003800000 */
.L_x_16:
[----:B------:R-:W4:Y:S02]  /*1180*/  LDC R10, c[0x0][0x584] ;  /* 0x00016100ff0a7b82 */ /* 0x000f240000000800 */
.L_x_15:
[----:B------:R-:W-:-:S13]  /*1190*/  LOP3.LUT P0, RZ, R12, 0xff, RZ, 0xc0, !PT ;  /* 0x000000ff0cff7812 */ /* 0x000fda000780c0ff */
[----:B------:R-:W-:Y:S05]  /*11a0*/  @!P0 EXIT ;  /* 0x000000000000894d */ /* 0x000fea0003800000 */
[----:B------:R-:W-:Y:S01]  /*11b0*/  ULDC UR4, c[0x0][0x28c] ;  /* 0x0000a30000047ab9 */ /* 0x000fe20000000800 */
[----:B------:R-:W-:Y:S01]  /*11c0*/  LOP3.LUT R34, R7, 0x1, RZ, 0xfc, !PT ;  /* 0x0000000107227812 */ /* 0x000fe200078efcff */
[----:B------:R-:W-:-:S04]  /*11d0*/  UIADD3 UR4, UR4, 0xff, URZ ;  /* 0x000000ff04047890 */ /* 0x000fc8000fffe03f */
[----:B------:R-:W-:-:S04]  /*11e0*/  USHF.R.S32.HI UR5, URZ, 0x1f, UR4 ;  /* 0x0000001f3f057899 */ /* 0x000fc80008011404 */
[----:B------:R-:W-:-:S03]  /*11f0*/  ULEA.HI UR5, UR5, UR4, URZ, 0x8 ;  /* 0x0000000405057291 */ /* 0x000fc6000f8f403f */
[----:B------:R-:W-:Y:S01]  /*1200*/  UMOV UR4, URZ ;  /* 0x0000003f00047c82 */ /* 0x000fe20008000000 */
[----:B------:R-:W-:-:S03]  /*1210*/  USHF.R.S32.HI UR9, URZ, 0x8, UR5 ;  /* 0x000000083f097899 */ /* 0x000fc60008011405 */
[----:B------:R-:W-:-:S09]  /*1220*/  UMOV UR5, URZ ;  /* 0x0000003f00057c82 */ /* 0x000fd20008000000 */
.L_x_59:
[----:B01----:R-:W-:Y:S01]  /*1230*/  LOP3.LUT R4, R6, 0x80, RZ, 0xc0, !PT ;  /* 0x0000008006047812 */ /* 0x003fe200078ec0ff */
[----:B------:R-:W0:Y:S01]  /*1240*/  S2UR UR13, SR_CgaCtaId ;  /* 0x00000000000d79c3 */ /* 0x000e220000008800 */
[----:B------:R-:W-:Y:S01]  /*1250*/  UMOV UR12, 0x400 ;  /* 0x00000400000c7882 */ /* 0x000fe20000000000 */
[----:B------:R-:W-:Y:S01]  /*1260*/  UMOV UR6, URZ ;  /* 0x0000003f00067c82 */ /* 0x000fe20008000000 */
[----:B------:R-:W-:Y:S01]  /*1270*/  SHF.R.U32.HI R4, RZ, 0x7, R4 ;  /* 0x00000007ff047819 */ /* 0x000fe20000011604 */
[----:B------:R-:W-:Y:S01]  /*1280*/  UMOV UR7, URZ ;  /* 0x0000003f00077c82 */ /* 0x000fe20008000000 */
[----:B---3--:R-:W-:Y:S01]  /*1290*/  IMAD.MOV.U32 R11, RZ, RZ, RZ ;  /* 0x000000ffff0b7224 */ /* 0x008fe200078e00ff */
[----:B------:R-:W-:Y:S01]  /*12a0*/  CS2R R22, SRZ ;  /* 0x0000000000167805 */ /* 0x000fe2000001ff00 */
[----:B------:R-:W-:Y:S01]  /*12b0*/  IMAD.MOV.U32 R20, RZ, RZ, RZ ;  /* 0x000000ffff147224 */ /* 0x000fe200078e00ff */
[----:B------:R-:W1:Y:S01]  /*12c0*/  LDC R5, c[0x0][0x28c] ;  /* 0x0000a300ff057b82 */ /* 0x000e620000000800 */
[----:B------:R-:W3:Y:S01]  /*12d0*/  SHFL.IDX PT, R4, R4, RZ, 0x1f ;  /* 0x00001fff04047589 */ /* 0x000ee200000e0000 */
[----:B------:R-:W-:Y:S01]  /*12e0*/  CS2R R32, SRZ ;  /* 0x0000000000207805 */ /* 0x000fe2000001ff00 */
[----:B------:R-:W-:Y:S01]  /*12f0*/  IMAD.MOV.U32 R35, RZ, RZ, RZ ;  /* 0x000000ffff237224 */ /* 0x000fe200078e00ff */
[----:B------:R-:W-:Y:S01]  /*1300*/  CS2R R24, SRZ ;  /* 0x0000000000187805 */ /* 0x000fe2000001ff00 */
[----:B------:R-:W-:Y:S01]  /*1310*/  IMAD.MOV.U32 R37, RZ, RZ, RZ ;  /* 0x000000ffff257224 */ /* 0x000fe200078e00ff */
[----:B------:R-:W-:Y:S01]  /*1320*/  CS2R R26, SRZ ;  /* 0x00000000001a7805 */ /* 0x000fe2000001ff00 */
[----:B--2---:R-:W-:Y:S01]  /*1330*/  IMAD.U32 R14, RZ, RZ, UR4 ;  /* 0x00000004ff0e7e24 */ /* 0x004fe2000f8e00ff */
[----:B------:R-:W-:-:S02]  /*1340*/  CS2R R28, SRZ ;  /* 0x00000000001c7805 */ /* 0x000fc4000001ff00 */
[----:B------:R-:W-:Y:S02]  /*1350*/  CS2R R30, SRZ ;  /* 0x00000000001e7805 */ /* 0x000fe4000001ff00 */
[----:B-1----:R-:W-:Y:S02]  /*1360*/  ISETP.GE.AND P0, PT, R5, 0x1, PT ;  /* 0x000000010500780c */ /* 0x002fe40003f06270 */
[----:B---3--:R-:W-:-:S13]  /*1370*/  R2UR UR8, R4 ;  /* 0x00000000040872ca */ /* 0x008fda00000e0000 */
[----:B------:R-:W-:-:S04]  /*1380*/  ULEA.HI UR10, UR8, UR8, URZ, 0x1 ;  /* 0x00000008080a7291 */ /* 0x000fc8000f8f083f */
[----:B------:R-:W-:Y:S02]  /*1390*/  ULOP3.LUT UR11, UR10, 0x7fffe, URZ, 0xc0, !UPT ;  /* 0x0007fffe0a0b7892 */ /* 0x000fe4000f8ec03f */
[----:B0-----:R-:W-:Y:S02]  /*13a0*/  ULEA UR10, UR13, UR12, 0x18 ;  /* 0x0000000c0d0a7291 */ /* 0x001fe4000f8ec03f */
[----:B------:R-:W-:Y:S01]  /*13b0*/  UIADD3 UR11, UR8, -UR11, URZ ;  /* 0x8000000b080b7290 */ /* 0x000fe2000fffe03f */
[----:B------:R-:W-:Y:S02]  /*13c0*/  UMOV UR12, UR5 ;  /* 0x00000005000c7c82 */ /* 0x000fe40008000000 */
[----:B------:R-:W-:Y:S01]  /*13d0*/  UMOV UR8, URZ ;  /* 0x0000003f00087c82 */ /* 0x000fe20008000000 */
[----:B------:R-:W-:-:S04]  /*13e0*/  ULEA UR11, UR11, UR10, 0xd ;  /* 0x0000000a0b0b7291 */ /* 0x000fc8000f8e683f */
[----:B------:R-:W-:-:S04]  /*13f0*/  UIADD3 UR11, UR11, 0x180, URZ ;  /* 0x000001800b0b7890 */ /* 0x000fc8000fffe03f */
[----:B------:R-:W-:-:S04]  /*1400*/  USHF.R.U32.HI UR11, URZ, 0x4, UR11 ;  /* 0x000000043f0b7899 */ /* 0x000fc8000801160b */
[----:B------:R-:W-:Y:S01]  /*1410*/  ULOP3.LUT UR11, UR11, 0x3fff, URZ, 0xc0, !UPT ;  /* 0x00003fff0b0b7892 */ /* 0x000fe2000f8ec03f */
[----:B----45:R-:W-:Y:S11]  /*1420*/  @!P0 BRA `(.L_x_17) ;  /* 0x0000000400648947 */ /* 0x030ff60003800000 */
[----:B------:R-:W-:-:S13]  /*1430*/  ISETP.NE.AND P1, PT, R34, 0x3, PT ;  /* 0x000000032200780c */ /* 0x000fda0003f25270 */
[----:B------:R-:W-:Y:S05]  /*1440*/  @!P1 BRA `(.L_x_18) ;  /* 0x0000000000049947 */ /* 0x000fea0003800000 */
[----:B------:R-:W-:Y:S01]  /*1450*/  BPT.TRAP 0x1 ;  /* 0x000000040000795c */ /* 0x000fe20000300000 */
.L_x_18:
[----:B------:R-:W-:Y:S01]  /*1460*/  ULEA UR6, UR5, UR10, 0x3 ;  /* 0x0000000a05067291 */ /* 0x000fe2000f8e183f */
[----:B------:R-:W-:-:S05]  /*1470*/  IMAD.U32 R4, RZ, RZ, UR4 ;  /* 0x00000004ff047e24 */ /* 0x000fca000f8e00ff */
[----:B------:R-:W-:-:S04]  /*1480*/  SHF.L.U32 R4, R4, 0x1f, RZ ;  /* 0x0000001f04047819 */ /* 0x000fc800000006ff */
[----:B------:R0:W1:Y:S01]  /*1490*/  SYNCS.PHASECHK.TRANS64.TRYWAIT P0, [UR6], R4 ;  /* 0x00000004ff0075a7 */ /* 0x0000620008000146 */
[----:B------:R-:W-:Y:S05]  /*14a0*/  @!P1 BRA `(.L_x_19) ;  /* 0x0000000000049947 */ /* 0x000fea0003800000 */
[----:B------:R-:W-:Y:S01]  /*14b0*/  BPT.TRAP 0x1 ;  /* 0x000000040000795c */ /* 0x000fe20000300000 */
.L_x_19:
[----:B-1----:R-:W-:Y:S05]  /*14c0*/  @P0 BRA `(.L_x_20) ;  /* 0x0000000000080947 */ /* 0x002fea0003800000 */
[----:B------:R-:W1:Y:S02]  /*14d0*/  SYNCS.PHASECHK.TRANS64.TRYWAIT P0, [UR6], R4 ;  /* 0x00000004ff0075a7 */ /* 0x000e640008000146 */
[----:B-1----:R-:W-:Y:S05]  /*14e0*/  @!P0 BRA `(.L_x_21) ;  /* 0x0000003800a08947 */ /* 0x002fea0003800000 */
.L_x_20:
[----:B------:R-:W-:Y:S01]  /*14f0*/  UIADD3 UR6, UR10, 0x30180, URZ ;  /* 0x000301800a067890 */ /* 0x000fe2000fffe03f */
[----:B------:R-:W-:Y:S01]  /*1500*/  WARPGROUP.ARRIVE ;  /* 0x00000000000079c5 */ /* 0x000fe20000000000 */
[----:B------:R-:W-:Y:S01]  /*1510*/  ULOP3.LUT UR8, UR11, 0x10000, URZ, 0xfc, !UPT ;  /* 0x000100000b087892 */ /* 0x000fe2000f8efc3f */
[----:B------:R-:W-:Y:S01]  /*1520*/  IMAD.MOV.U32 R11, RZ, RZ, RZ ;  /* 0x000000ffff0b7224 */ /* 0x000fe200078e00ff */
[----:B------:R-:W-:Y:S01]  /*1530*/  USHF.R.U32.HI UR6, URZ, 0x4, UR6 ;  /* 0x000000043f067899 */ /* 0x000fe20008011606 */
[----:B------:R-:W-:Y:S01]  /*1540*/  CS2R R22, SRZ ;  /* 0x0000000000167805 */ /* 0x000fe2000001ff00 */
[----:B------:R-:W-:Y:S01]  /*1550*/  UMOV UR13, 0x40000040 ;  /* 0x40000040000d7882 */ /* 0x000fe20000000000 */
[----:B------:R-:W-:Y:S01]  /*1560*/  UMOV UR15, 0x40000040 ;  /* 0x40000040000f7882 */ /* 0x000fe20000000000 */
[----:B------:R-:W-:Y:S01]  /*1570*/  ULOP3.LUT UR6, UR6, 0x3fff, URZ, 0xc0, !UPT ;  /* 0x00003fff06067892 */ /* 0x000fe2000f8ec03f */
[----:B------:R-:W-:Y:S01]  /*1580*/  IMAD.MOV.U32 R20, RZ, RZ, RZ ;  /* 0x000000ffff147224 */ /* 0x000fe200078e00ff */
[----:B------:R-:W-:Y:S01]  /*1590*/  CS2R R32, SRZ ;  /* 0x0000000000207805 */ /* 0x000fe2000001ff00 */
[----:B------:R-:W-:Y:S01]  /*15a0*/  IMAD.MOV.U32 R35, RZ, RZ, RZ ;  /* 0x000000ffff237224 */ /* 0x000fe200078e00ff */
[----:B------:R-:W-:Y:S01]  /*15b0*/  ULOP3.LUT UR7, UR6, 0x10000, URZ, 0xfc, !UPT ;  /* 0x0001000006077892 */ /* 0x000fe2000f8efc3f */
[----:B------:R-:W-:Y:S01]  /*15c0*/  IMAD.MOV.U32 R37, RZ, RZ, RZ ;  /* 0x000000ffff257224 */ /* 0x000fe200078e00ff */
[----:B------:R-:W-:-:S02]  /*15d0*/  ULEA UR6, UR5, UR8, 0xb ;  /* 0x0000000805067291 */ /* 0x000fc4000f8e583f */
[----:B------:R-:W-:-:S05]  /*15e0*/  ULEA UR7, UR5, UR7, 0x8 ;  /* 0x0000000705077291 */ /* 0x000fca000f8e403f */
[----:B------:R-:W-:Y:S02]  /*15f0*/  UMOV UR12, UR6 ;  /* 0x00000006000c7c82 */ /* 0x000fe40008000000 */
[----:B------:R-:W-:Y:S02]  /*1600*/  UMOV UR14, UR7 ;  /* 0x00000007000e7c82 */ /* 0x000fe40008000000 */
[----:B------:R-:W-:Y:S01]  /*1610*/  QGMMA.64x16x32.F32.E4M3.E4M3 R24, gdesc[UR12], RZ, !UPT ;  /* 0x002000000c1879f3 */ /* 0x000fe2000c7008ff */
[----:B------:R-:W-:Y:S02]  /*1620*/  UIADD3 UR12, UR6, 0x2, URZ ;  /* 0x00000002060c7890 */ /* 0x000fe4000fffe03f */
[----:B------:R-:W-:Y:S01]  /*1630*/  UIADD3 UR14, UR7, 0x2, URZ ;  /* 0x00000002070e7890 */ /* 0x000fe2000fffe03f */
[----:B------:R-:W-:Y:S01]  /*1640*/  UMOV UR13, 0x40000040 ;  /* 0x40000040000d7882 */ /* 0x000fe20000000000 */
[----:B------:R-:W-:-:S07]  /*1650*/  UMOV UR15, 0x40000040 ;  /* 0x40000040000f7882 */ /* 0x000fce0000000000 */
[----:B------:R-:W-:Y:S01]  /*1660*/  QGMMA.64x16x32.F32.E4M3.E4M3 R24, gdesc[UR12], R24 ;  /* 0x002000000c1879f3 */ /* 0x000fe20008700818 */
        /* <DEDUP_REMOVED lines=27> */
[----:B------:R-:W-:Y:S01]  /*1820*/  ULDC UR6, c[0x0][0x50c] ;  /* 0x0001430000067ab9 */ /* 0x000fe20000000800 */
[----:B------:R-:W-:Y:S01]  /*1830*/  UMOV UR13, 0x40000040 ;  /* 0x40000040000d7882 */ /* 0x000fe20000000000 */
[----:B------:R-:W-:Y:S01]  /*1840*/  UISETP.NE.AND UP0, UPT, UR6, 0x8, UPT ;  /* 0x000000080600788c */ /* 0x000fe2000bf05270 */
[----:B------:R-:W-:Y:S02]  /*1850*/  UMOV UR15, 0x40000040 ;  /* 0x40000040000f7882 */ /* 0x000fe40000000000 */
[----:B------:R-:W-:Y:S01]  /*1860*/  UMOV UR6, 0x8 ;  /* 0x0000000800067882 */ /* 0x000fe20000000000 */
[----:B------:R-:W-:-:S06]  /*1870*/  USEL UR7, URZ, 0x1, UP0 ;  /* 0x000000013f077887 */ /* 0x000fcc0008000000 */
[----:B------:R-:W-:Y:S01]  /*1880*/  ISETP.NE.AND P0, PT, RZ, UR7, PT ;  /* 0x00000007ff007c0c */ /* 0x000fe2000bf05270 */
[----:B------:R-:W-:-:S12]  /*1890*/  QGMMA.64x16x32.F32.E4M3.E4M3 R24, gdesc[UR12], R24, gsb0 ;  /* 0x002000000c1879f3 */ /* 0x000fd80008000818 */
[----:B------:R-:W-:Y:S05]  /*18a0*/  @!P0 BRA `(.L_x_22) ;  /* 0x0000000000288947 */ /* 0x000fea0003800000 */
[----:B------:R-:W-:Y:S02]  /*18b0*/  WARPGROUP.DEPBAR.LE gsb0, 0x0 ;  /* 0x00008000000079c5 */ /* 0x000fe40000010000 */
[----:B------:R-:W-:-:S01]  /*18c0*/  FADD R37, RZ, R24 ;  /* 0x00000018ff257221 */ /* 0x000fc20000000000 */
[----:B------:R-:W-:Y:S01]  /*18d0*/  FADD R32, RZ, R25 ;  /* 0x00000019ff207221 */ /* 0x000fe20000000000 */
[----:B------:R-:W-:-:S01]  /*18e0*/  FADD R35, RZ, R26 ;  /* 0x0000001aff237221 */ /* 0x000fc20000000000 */
[----:B------:R-:W-:Y:S01]  /*18f0*/  FADD R22, RZ, R27 ;  /* 0x0000001bff167221 */ /* 0x000fe20000000000 */
[----:B------:R-:W-:-:S01]  /*1900*/  FADD R33, RZ, R28 ;  /* 0x0000001cff217221 */ /* 0x000fc20000000000 */
[----:B------:R-:W-:Y:S01]  /*1910*/  FADD R20, RZ, R29 ;  /* 0x0000001dff147221 */ /* 0x000fe20000000000 */
[----:B------:R-:W-:-:S01]  /*1920*/  FADD R23, RZ, R30 ;  /* 0x0000001eff177221 */ /* 0x000fc20000000000 */
[----:B------:R-:W-:Y:S01]  /*1930*/  FADD R11, RZ, R31 ;  /* 0x0000001fff0b7221 */ /* 0x000fe20000000000 */
[----:B------:R-:W-:-:S06]  /*1940*/  UMOV UR6, URZ ;  /* 0x0000003f00067c82 */ /* 0x000fcc0008000000 */
.L_x_22:
[----:B------:R-:W-:-:S04]  /*1950*/  UIADD3 UR12, UR5, 0x1, URZ ;  /* 0x00000001050c7890 */ /* 0x000fc8000fffe03f */
[----:B------:R-:W-:-:S04]  /*1960*/  UISETP.NE.AND UP0, UPT, UR12, 0x6, UPT ;  /* 0x000000060c00788c */ /* 0x000fc8000bf05270 */
[----:B------:R-:W-:Y:S02]  /*1970*/  USEL UR8, URZ, 0x1, UP0 ;  /* 0x000000013f087887 */ /* 0x000fe40008000000 */
[----:B------:R-:W-:Y:S02]  /*1980*/  USEL UR12, UR12, URZ, UP0 ;  /* 0x0000003f0c0c7287 */ /* 0x000fe40008000000 */
[----:B------:R-:W-:-:S06]  /*1990*/  ULOP3.LUT UR8, UR4, UR8, URZ, 0x3c, !UPT ;  /* 0x0000000804087292 */ /* 0x000fcc000f8e3c3f */
[----:B------:R-:W-:Y:S01]  /*19a0*/  IMAD.U32 R14, RZ, RZ, UR8 ;  /* 0x00000008ff0e7e24 */ /* 0x000fe2000f8e00ff */
[----:B------:R-:W-:-:S06]  /*19b0*/  UMOV UR8, 0x1 ;  /* 0x0000000100087882 */ /* 0x000fcc0000000000 */
.L_x_17:
[----:B------:R-:W-:-:S04]  /*19c0*/  UISETP.LT.AND UP0, UPT, UR9, 0x1, UPT ;  /* 0x000000010900788c */ /* 0x000fc8000bf01270 */
[----:B------:R-:W-:-:S04]  /*19d0*/  USEL UR13, UR9, 0x1, UP0 ;  /* 0x00000001090d7887 */ /* 0x000fc80008000000 */
[----:B------:R-:W-:-:S04]  /*19e0*/  UIADD3 UR13, UR9, -UR13, URZ ;  /* 0x8000000d090d7290 */ /* 0x000fc8000fffe03f */
[----:B------:R-:W-:-:S06]  /*19f0*/  UISETP.GE.AND UP0, UPT, UR13, 0x1, UPT ;  /* 0x000000010d00788c */ /* 0x000fcc000bf06270 */
[----:B------:R-:W-:-:S13]  /*1a00*/  PLOP3.LUT P0, PT, PT, PT, UP0, 0x80, 0x0 ;  /* 0x000000000000781c */ /* 0x000fda0003f0f008 */
[----:B------:R-:W-:Y:S05]  /*1a10*/  @!P0 BRA `(.L_x_23) ;  /* 0x0000000400a88947 */ /* 0x000fea0003800000 */
[----:B-1----:R-:W-:Y:S02]  /*1a20*/  IMAD.U32 R5, RZ, RZ, UR5 ;  /* 0x00000005ff057e24 */ /* 0x002fe4000f8e00ff */
[----:B0-----:R-:W-:Y:S01]  /*1a30*/  IMAD.U32 R4, RZ, RZ, UR13 ;  /* 0x0000000dff047e24 */ /* 0x001fe2000f8e00ff */
[----:B------:R-:W-:-:S06]  /*1a40*/  ULDC UR13, c[0x0][0x50c] ;  /* 0x00014300000d7ab9 */ /* 0x000fcc0000000800 */
.L_x_31:
[----:B------:R-:W-:-:S13]  /*1a50*/  ISETP.NE.AND P1, PT, R34, 0x3, PT ;  /* 0x000000032200780c */ /* 0x000fda0003f25270 */
[----:B------:R-:W-:Y:S05]  /*1a60*/  @!P1 BRA `(.L_x_24) ;  /* 0x0000000000049947 */ /* 0x000fea0003800000 */
[----:B------:R-:W-:Y:S01]  /*1a70*/  BPT.TRAP 0x1 ;  /* 0x000000040000795c */ /* 0x000fe20000300000 */
.L_x_24:
[----:B------:R-:W0:Y:S01]  /*1a80*/  S2UR UR14, SR_CgaCtaId ;  /* 0x00000000000e79c3 */ /* 0x000e220000008800 */
[----:B------:R-:W-:Y:S01]  /*1a90*/  UMOV UR10, 0x400 ;  /* 0x00000400000a7882 */ /* 0x000fe20000000000 */
[----:B------:R-:W-:Y:S01]  /*1aa0*/  SHF.L.U32 R12, R14, 0x1f, RZ ;  /* 0x0000001f0e0c7819 */ /* 0x000fe200000006ff */
[----:B0-----:R-:W-:-:S04]  /*1ab0*/  ULEA UR10, UR14, UR10, 0x18 ;  /* 0x0000000a0e0a7291 */ /* 0x001fc8000f8ec03f */
[----:B------:R-:W-:-:S09]  /*1ac0*/  ULEA UR14, UR12, UR10, 0x3 ;  /* 0x0000000a0c0e7291 */ /* 0x000fd2000f8e183f */
[----:B------:R0:W1:Y:S01]  /*1ad0*/  SYNCS.PHASECHK.TRANS64.TRYWAIT P0, [UR14], R12 ;  /* 0x0000000cff0075a7 */ /* 0x000062000800014e */
[----:B------:R-:W-:Y:S05]  /*1ae0*/  @!P1 BRA `(.L_x_25) ;  /* 0x0000000000049947 */ /* 0x000fea0003800000 */
[----:B------:R-:W-:Y:S01]  /*1af0*/  BPT.TRAP 0x1 ;  /* 0x000000040000795c */ /* 0x000fe20000300000 */
.L_x_25:
[----:B-1----:R-:W-:Y:S05]  /*1b00*/  @P0 BRA `(.L_x_26) ;  /* 0x0000000000080947 */ /* 0x002fea0003800000 */
[----:B------:R-:W1:Y:S02]  /*1b10*/  SYNCS.PHASECHK.TRANS64.TRYWAIT P0, [UR14], R12 ;  /* 0x0000000cff0075a7 */ /* 0x000e64000800014e */
[----:B-1----:R-:W-:Y:S05]  /*1b20*/  @!P0 BRA `(.L_x_27) ;  /* 0x0000003400288947 */ /* 0x002fea0003800000 */
.L_x_26:
[----:B------:R-:W-:Y:S01]  /*1b30*/  UIADD3 UR14, UR10, 0x30180, URZ ;  /* 0x000301800a0e7890 */ /* 0x000fe2000fffe03f */
[----:B------:R-:W-:Y:S01]  /*1b40*/  WARPGROUP.ARRIVE ;  /* 0x00000000000079c5 */ /* 0x000fe20000000000 */
[----:B------:R-:W-:Y:S02]  /*1b50*/  UISETP.NE.AND UP0, UPT, UR7, URZ, UPT ;  /* 0x0000003f0700728c */ /* 0x000fe4000bf05270 */
[----:B------:R-:W-:Y:S02]  /*1b60*/  USHF.R.U32.HI UR14, URZ, 0x4, UR14 ;  /* 0x000000043f0e7899 */ /* 0x000fe4000801160e */
[----:B------:R-:W-:Y:S02]  /*1b70*/  USEL UR8, UR8, URZ, !UP0 ;  /* 0x0000003f08087287 */ /* 0x000fe4000c000000 */
[----:B------:R-:W-:Y:S02]  /*1b80*/  ULOP3.LUT UR14, UR14, 0x3fff, URZ, 0xc0, !UPT ;  /* 0x00003fff0e0e7892 */ /* 0x000fe4000f8ec03f */
[----:B------:R-:W-:-:S02]  /*1b90*/  UISETP.NE.U32.AND UP0, UPT, UR8, URZ, UPT ;  /* 0x0000003f0800728c */ /* 0x000fc4000bf05070 */
[----:B------:R-:W-:Y:S02]  /*1ba0*/  ULOP3.LUT UR7, UR11, 0x10000, URZ, 0xfc, !UPT ;  /* 0x000100000b077892 */ /* 0x000fe4000f8efc3f */
[----:B------:R-:W-:Y:S02]  /*1bb0*/  ULOP3.LUT UR8, UR14, 0x10000, URZ, 0xfc, !UPT ;  /* 0x000100000e087892 */ /* 0x000fe4000f8efc3f */
[----:B------:R-:W-:Y:S02]  /*1bc0*/  ULEA UR7, UR12, UR7, 0xb ;  /* 0x000000070c077291 */ /* 0x000fe4000f8e583f */
[----:B------:R-:W-:Y:S01]  /*1bd0*/  ULEA UR8, UR12, UR8, 0x8 ;  /* 0x000000080c087291 */ /* 0x000fe2000f8e403f */
[----:B------:R-:W-:Y:S01]  /*1be0*/  UMOV UR17, 0x40000040 ;  /* 0x4000004000117882 */ /* 0x000fe20000000000 */
[----:B------:R-:W-:Y:S01]  /*1bf0*/  UMOV UR19, 0x40000040 ;  /* 0x4000004000137882 */ /* 0x000fe20000000000 */
[----:B------:R-:W-:Y:S02]  /*1c00*/  UIADD3 UR6, UR6, 0x8, URZ ;  /* 0x0000000806067890 */ /* 0x000fe4000fffe03f */
[----:B------:R-:W-:-:S02]  /*1c10*/  UMOV UR16, UR7 ;  /* 0x0000000700107c82 */ /* 0x000fc40008000000 */
[----:B------:R-:W-:Y:S02]  /*1c20*/  UMOV UR18, UR8 ;  /* 0x0000000800127c82 */ /* 0x000fe40008000000 */
[----:B------:R-:W-:Y:S01]  /*1c30*/  QGMMA.64x16x32.F32.E4M3.E4M3 R24, gdesc[UR16], R24, UP0 ;  /* 0x00200000101879f3 */ /* 0x000fe2000bf00818 */
[----:B------:R-:W-:Y:S02]  /*1c40*/  UIADD3 UR16, UR7, 0x2, URZ ;  /* 0x0000000207107890 */ /* 0x000fe4000fffe03f */
[----:B------:R-:W-:Y:S01]  /*1c50*/  UIADD3 UR18, UR8, 0x2, URZ ;  /* 0x0000000208127890 */ /* 0x000fe2000fffe03f */
[----:B------:R-:W-:Y:S01]  /*1c60*/  UMOV UR17, 0x40000040 ;  /* 0x4000004000117882 */ /* 0x000fe20000000000 */
[----:B------:R-:W-:Y:S01]  /*1c70*/  UMOV UR19, 0x40000040 ;  /* 0x4000004000137882 */ /* 0x000fe20000000000 */
[----:B------:R-:W-:-:S06]  /*1c80*/  UISETP.NE.AND UP0, UPT, UR6, UR13, UPT ;  /* 0x0000000d0600728c */ /* 0x000fcc000bf05270 */
        /* <DEDUP_REMOVED lines=29> */
[----:B------:R-:W-:Y:S01]  /*1e60*/  UMOV UR19, 0x40000040 ;  /* 0x4000004000137882 */ /* 0x000fe20000000000 */
[----:B------:R-:W-:-:S06]  /*1e70*/  USEL UR7, URZ, 0x1, UP0 ;  /* 0x000000013f077887 */ /* 0x000fcc0008000000 */
[----:B------:R-:W-:Y:S01]  /*1e80*/  ISETP.NE.AND P0, PT, RZ, UR7, PT ;  /* 0x00000007ff007c0c */ /* 0x000fe2000bf05270 */
[----:B------:R-:W-:Y:S03]  /*1e90*/  QGMMA.64x16x32.F32.E4M3.E4M3 R24, gdesc[UR16], R24, gsb0 ;  /* 0x00200000101879f3 */ /* 0x000fe60008000818 */
[----:B------:R-:W-:-:S09]  /*1ea0*/  WARPGROUP.DEPBAR.LE gsb0, 0x1 ;  /* 0x00008000000079c5 */ /* 0x000fd20000010100 */
[----:B------:R-:W-:Y:S05]  /*1eb0*/  @!P0 BRA `(.L_x_28) ;  /* 0x0000000000288947 */ /* 0x000fea0003800000 */
[----:B------:R-:W-:Y:S02]  /*1ec0*/  WARPGROUP.DEPBAR.LE gsb0, 0x0 ;  /* 0x00008000000079c5 */ /* 0x000fe40000010000 */
[----:B------:R-:W-:-:S01]  /*1ed0*/  FADD R37, R24, R37 ;  /* 0x0000002518257221 */ /* 0x000fc20000000000 */
[----:B------:R-:W-:Y:S01]  /*1ee0*/  FADD R32, R25, R32 ;  /* 0x0000002019207221 */ /* 0x000fe20000000000 */
[----:B------:R-:W-:-:S01]  /*1ef0*/  FADD R35, R26, R35 ;  /* 0x000000231a237221 */ /* 0x000fc20000000000 */
[----:B------:R-:W-:Y:S01]  /*1f00*/  FADD R22, R27, R22 ;  /* 0x000000161b167221 */ /* 0x000fe20000000000 */
[----:B------:R-:W-:-:S01]  /*1f10*/  FADD R33, R28, R33 ;  /* 0x000000211c217221 */ /* 0x000fc20000000000 */
[----:B------:R-:W-:Y:S01]  /*1f20*/  FADD R20, R29, R20 ;  /* 0x000000141d147221 */ /* 0x000fe20000000000 */
[----:B------:R-:W-:-:S01]  /*1f30*/  FADD R23, R30, R23 ;  /* 0x000000171e177221 */ /* 0x000fc20000000000 */
[----:B------:R-:W-:Y:S01]  /*1f40*/  FADD R11, R11, R31 ;  /* 0x0000001f0b0b7221 */ /* 0x000fe20000000000 */
[----:B------:R-:W-:-:S06]  /*1f50*/  UMOV UR6, URZ ;  /* 0x0000003f00067c82 */ /* 0x000fcc0008000000 */
.L_x_28:
[----:B------:R-:W-:Y:S05]  /*1f60*/  @!P1 BRA `(.L_x_29) ;  /* 0x0000000000049947 */ /* 0x000fea0003800000 */
[----:B------:R-:W-:Y:S01]  /*1f70*/  BPT.TRAP 0x1 ;  /* 0x000000040000795c */ /* 0x000fe20000300000 */
.L_x_29:
[----:B------:R-:W-:-:S13]  /*1f80*/  ISETP.NE.AND P0, PT, R8, RZ, PT ;  /* 0x000000ff0800720c */ /* 0x000fda0003f05270 */
[----:B01----:R-:W-:-:S05]  /*1f90*/  @P0 LEA R12, R5, UR10, 0x3 ;  /* 0x0000000a050c0c11 */ /* 0x003fca000f8e18ff */
[----:B------:R-:W-:-:S05]  /*1fa0*/  @P0 VIADD R12, R12, 0x30 ;  /* 0x000000300c0c0836 */ /* 0x000fca0000000000 */
[----:B------:R-:W-:-:S04]  /*1fb0*/  @P0 PRMT R12, R3, 0x654, R12 ;  /* 0x00000654030c0816 */ /* 0x000fc8000000000c */
[----:B------:R0:W-:Y:S01]  /*1fc0*/  @P0 SYNCS.ARRIVE.TRANS64.RED.A1T0 RZ, [R12+URZ], RZ ;  /* 0x000000ff0cff09a7 */ /* 0x0001e2000810043f */
[----:B------:R-:W-:-:S13]  /*1fd0*/  ISETP.GT.U32.AND P0, PT, R7, 0x1, PT ;  /* 0x000000010700780c */ /* 0x000fda0003f04070 */
[----:B0-----:R-:W-:Y:S05]  /*1fe0*/  @P0 BRA `(.L_x_30) ;  /* 0x0000000000040947 */ /* 0x001fea0003800000 */
[----:B------:R-:W-:Y:S01]  /*1ff0*/  BPT.TRAP 0x1 ;  /* 0x000000040000795c */ /* 0x000fe20000300000 */
.L_x_30:
[----:B------:R-:W-:Y:S01]  /*2000*/  UIADD3 UR12, UR12, 0x1, URZ ;  /* 0x000000010c0c7890 */ /* 0x000fe2000fffe03f */
[C---:B------:R-:W-:Y:S01]  /*2010*/  ISETP.GT.AND P1, PT, R4.reuse, 0x1, PT ;  /* 0x000000010400780c */ /* 0x040fe20003f24270 */
[----:B------:R-:W-:Y:S02]  /*2020*/  VIADD R5, R5, 0x1 ;  /* 0x0000000105057836 */ /* 0x000fe40000000000 */
[----:B------:R-:W-:Y:S01]  /*2030*/  UISETP.NE.AND UP0, UPT, UR12, 0x6, UPT ;  /* 0x000000060c00788c */ /* 0x000fe2000bf05270 */
[----:B------:R-:W-:Y:S02]  /*2040*/  VIADD R4, R4, 0xffffffff ;  /* 0xffffffff04047836 */ /* 0x000fe40000000000 */
[C---:B------:R-:W-:Y:S01]  /*2050*/  ISETP.NE.AND P0, PT, R5.reuse, 0x6, PT ;  /* 0x000000060500780c */ /* 0x040fe20003f05270 */
[----:B------:R-:W-:Y:S02]  /*2060*/  USEL UR8, URZ, 0x1, UP0 ;  /* 0x000000013f087887 */ /* 0x000fe40008000000 */
[----:B------:R-:W-:Y:S01]  /*2070*/  USEL UR12, UR12, URZ, UP0 ;  /* 0x0000003f0c0c7287 */ /* 0x000fe20008000000 */
[----:B------:R-:W-:-:S03]  /*2080*/  SEL R5, R5, RZ, P0 ;  /* 0x000000ff05057207 */ /* 0x000fc60000000000 */
[----:B------:R-:W-:Y:S01]  /*2090*/  LOP3.LUT R14, R14, UR8, RZ, 0x3c, !PT ;  /* 0x000000080e0e7c12 */ /* 0x000fe2000f8e3cff */
[----:B------:R-:W-:Y:S01]  /*20a0*/  UMOV UR8, 0x1 ;  /* 0x0000000100087882 */ /* 0x000fe20000000000 */
[----:B------:R-:W-:Y:S06]  /*20b0*/  @P1 BRA `(.L_x_31) ;  /* 0xfffffff800641947 */ /* 0x000fec000383ffff */
.L_x_23:
[----:B------:R-:W-:Y:S01]  /*20c0*/  UISETP.NE.AND UP0, UPT, UR6, URZ, UPT ;  /* 0x0000003f0600728c */ /* 0x000fe2000bf05270 */
[----:B01----:R-:W0:Y:S03]  /*20d0*/  LDC R4, c[0x0][0x28c] ;  /* 0x0000a300ff047b82 */ /* 0x003e260000000800 */
[----:B------:R-:W-:-:S06]  /*20e0*/  USEL UR6, URZ, 0x1, !UP0 ;  /* 0x000000013f067887 */ /* 0x000fcc000c000000 */
[----:B------:R-:W-:Y:S02]  /*20f0*/  ISETP.NE.AND P0, PT, RZ, UR6, PT ;  /* 0x00000006ff007c0c */ /* 0x000fe4000bf05270 */
[----:B0-----:R-:W-:-:S11]  /*2100*/  ISETP.GE.AND P1, PT, R4, 0x1, PT ;  /* 0x000000010400780c */ /* 0x001fd60003f26270 */
[----:B------:R-:W-:Y:S05]  /*2110*/  @!P0 BRA `(.L_x_32) ;  /* 0x0000000000248947 */ /* 0x000fea0003800000 */
[----:B------:R-:W-:Y:S02]  /*2120*/  WARPGROUP.DEPBAR.LE gsb0, 0x0 ;  /* 0x00008000000079c5 */ /* 0x000fe40000010000 */
[----:B------:R-:W-:Y:S01]  /*2130*/  FADD R37, R24, R37 ;  /* 0x0000002518257221 */ /* 0x000fe20000000000 */
[----:B------:R-:W-:Y:S01]  /*2140*/  FADD R32, R25, R32 ;  /* 0x0000002019207221 */ /* 0x000fe20000000000 */
[----:B------:R-:W-:Y:S01]  /*2150*/  FADD R35, R26, R35 ;  /* 0x000000231a237221 */ /* 0x000fe20000000000 */
[----:B------:R-:W-:Y:S01]  /*2160*/  FADD R22, R27, R22 ;  /* 0x000000161b167221 */ /* 0x000fe20000000000 */
[----:B------:R-:W-:Y:S01]  /*2170*/  FADD R33, R28, R33 ;  /* 0x000000211c217221 */ /* 0x000fe20000000000 */
[----:B------:R-:W-:Y:S01]  /*2180*/  FADD R20, R29, R20 ;  /* 0x000000141d147221 */ /* 0x000fe20000000000 */
[----:B------:R-:W-:Y:S01]  /*2190*/  FADD R23, R30, R23 ;  /* 0x000000171e177221 */ /* 0x000fe20000000000 */
[----:B------:R-:W-:-:S07]  /*21a0*/  FADD R11, R11, R31 ;  /* 0x0000001f0b0b7221 */ /* 0x000fce0000000000 */
.L_x_32:
[----:B------:R-:W-:Y:S02]  /*21b0*/  WARPGROUP.DEPBAR.LE gsb0, 0x0 ;  /* 0x00008000000079c5 */ /* 0x000fe40000010000 */
[----:B------:R-:W-:Y:S05]  /*21c0*/  @!P1 BRA `(.L_x_33) ;  /* 0x0000000000549947 */ /* 0x000fea0003800000 */
[----:B------:R-:W-:-:S13]  /*21d0*/  ISETP.NE.AND P0, PT, R34, 0x3, PT ;  /* 0x000000032200780c */ /* 0x000fda0003f05270 */
[----:B------:R-:W-:Y:S05]  /*21e0*/  @!P0 BRA `(.L_x_34) ;  /* 0x0000000000048947 */ /* 0x000fea0003800000 */
[----:B------:R-:W-:Y:S01]  /*21f0*/  BPT.TRAP 0x1 ;  /* 0x000000040000795c */ /* 0x000fe20000300000 */
.L_x_34:
[----:B------:R-:W-:Y:S01]  /*2200*/  ISETP.NE.AND P0, PT, R8, RZ, PT ;  /* 0x000000ff0800720c */ /* 0x000fe20003f05270 */
[----:B------:R-:W-:Y:S01]  /*2210*/  BSSY B0, `(.L_x_35) ;  /* 0x000000e000007945 */ /* 0x000fe20003800000 */
[----:B------:R-:W-:-:S11]  /*2220*/  ISETP.GT.U32.AND P1, PT, R7, 0x1, PT ;  /* 0x000000010700780c */ /* 0x000fd60003f24070 */
[----:B------:R-:W-:Y:S05]  /*2230*/  @!P0 BRA `(.L_x_36) ;  /* 0x00000000002c8947 */ /* 0x000fea0003800000 */
[----:B------:R-:W-:-:S04]  /*2240*/  UISETP.LT.AND UP0, UPT, UR9, 0x1, UPT ;  /* 0x000000010900788c */ /* 0x000fc8000bf01270 */
[----:B------:R-:W-:-:S04]  /*2250*/  USEL UR8, UR9, 0x1, UP0 ;  /* 0x0000000109087887 */ /* 0x000fc80008000000 */
[----:B------:R-:W-:-:S04]  /*2260*/  UIADD3 UR8, UR5, UR9, -UR8 ;  /* 0x0000000905087290 */ /* 0x000fc8000fffe808 */
[----:B------:R-:W-:-:S04]  /*2270*/  UIMAD.WIDE.U32 UR6, UR8, -0x55555555, URZ ;  /* 0xaaaaaaab080678a5 */ /* 0x000fc8000f8e003f */
[----:B------:R-:W-:-:S04]  /*2280*/  USHF.R.U32.HI UR6, URZ, 0x2, UR7 ;  /* 0x000000023f067899 */ /* 0x000fc80008011607 */
[----:B------:R-:W-:-:S04]  /*2290*/  UIMAD UR8, UR6, -0x6, UR8 ;  /* 0xfffffffa060878a4 */ /* 0x000fc8000f8e0208 */
[----:B------:R-:W-:-:S04]  /*22a0*/  ULEA UR8, UR8, UR10, 0x3 ;  /* 0x0000000a08087291 */ /* 0x000fc8000f8e183f */
[----:B------:R-:W-:-:S06]  /*22b0*/  UIADD3 UR8, UR8, 0x30, URZ ;  /* 0x0000003008087890 */ /* 0x000fcc000fffe03f */
[----:B------:R-:W-:-:S05]  /*22c0*/  IMAD.U32 R4, RZ, RZ, UR8 ;  /* 0x00000008ff047e24 */ /* 0x000fca000f8e00ff */
[----:B------:R-:W-:-:S04]  /*22d0*/  PRMT R4, R3, 0x654, R4 ;  /* 0x0000065403047816 */ /* 0x000fc80000000004 */
[----:B------:R0:W-:Y:S03]  /*22e0*/  SYNCS.ARRIVE.TRANS64.RED.A1T0 RZ, [R4+URZ], RZ ;  /* 0x000000ff04ff79a7 */ /* 0x0001e6000810043f */
.L_x_36:
[----:B------:R-:W-:Y:S05]  /*22f0*/  BSYNC B0 ;  /* 0x0000000000007941 */ /* 0x000fea0003800000 */
.L_x_35:
[----:B------:R-:W-:Y:S05]  /*2300*/  @P1 BRA `(.L_x_33) ;  /* 0x0000000000041947 */ /* 0x000fea0003800000 */
[----:B------:R-:W-:Y:S01]  /*2310*/  BPT.TRAP 0x1 ;  /* 0x000000040000795c */ /* 0x000fe20000300000 */
.L_x_33:
[----:B------:R-:W1:Y:S01]  /*2320*/  LDC R25, c[0x0][0x288] ;  /* 0x0000a200ff197b82 */ /* 0x000e620000000800 */
[--C-:B0-----:R-:W-:Y:S01]  /*2330*/  SHF.R.U32.HI R4, RZ, 0x2, R6.reuse ;  /* 0x00000002ff047819 */ /* 0x101fe20000011606 */
[----:B------:R-:W-:Y:S01]  /*2340*/  IMAD.SHL.U32 R19, R13, 0x10, RZ ;  /* 0x000000100d137824 */ /* 0x000fe200078e00ff */
[----:B------:R-:W-:Y:S01]  /*2350*/  SHF.R.U32.HI R14, RZ, 0x7, R6 ;  /* 0x00000007ff0e7819 */ /* 0x000fe20000011606 */
[----:B------:R-:W-:Y:S01]  /*2360*/  UIADD3 UR5, UR9, UR5, URZ ;  /* 0x0000000509057290 */ /* 0x000fe2000fffe03f */
[----:B------:R-:W-:Y:S01]  /*2370*/  LOP3.LUT R12, R6, 0x60, RZ, 0xc0, !PT ;  /* 0x00000060060c7812 */ /* 0x000fe200078ec0ff */
[----:B------:R-:W-:Y:S01]  /*2380*/  ULDC UR12, c[0x0][0x284] ;  /* 0x0000a100000c7ab9 */ /* 0x000fe20000000800 */
[----:B------:R-:W-:Y:S01]  /*2390*/  LOP3.LUT R5, R4, 0x7, RZ, 0xc0, !PT ;  /* 0x0000000704057812 */ /* 0x000fe200078ec0ff */
[----:B------:R-:W-:Y:S01]  /*23a0*/  UISETP.GT.U32.AND UP0, UPT, UR5, 0x5, UPT ;  /* 0x000000050500788c */ /* 0x000fe2000bf04070 */
[----:B------:R-:W-:Y:S01]  /*23b0*/  LOP3.LUT R4, R14, 0x1, RZ, 0xc0, !PT ;  /* 0x000000010e047812 */ /* 0x000fe200078ec0ff */
[----:B------:R-:W-:Y:S01]  /*23c0*/  UISETP.GE.U32.AND UP1, UPT, UR9, 0x6, UPT ;  /* 0x000000060900788c */ /* 0x000fe2000bf26070 */
[----:B------:R-:W-:Y:S01]  /*23d0*/  SHF.R.U32.HI R14, RZ, 0x1, R12 ;  /* 0x00000001ff0e7819 */ /* 0x000fe2000001160c */
[----:B------:R-:W-:Y:S01]  /*23e0*/  UISETP.LT.U32.AND UP0, UPT, UR9, 0x6, UP0 ;  /* 0x000000060900788c */ /* 0x000fe20008701070 */
[----:B------:R-:W-:Y:S01]  /*23f0*/  LOP3.LUT R12, R6, 0x3, RZ, 0xc0, !PT ;  /* 0x00000003060c7812 */ /* 0x000fe200078ec0ff */
[----:B------:R-:W-:Y:S01]  /*2400*/  IMAD.SHL.U32 R18, R4, 0x40, RZ ;  /* 0x0000004004127824 */ /* 0x000fe200078e00ff */
[----:B------:R-:W-:Y:S01]  /*2410*/  IADD3 R17, RZ, -R14, -R5 ;  /* 0x8000000eff117210 */ /* 0x000fe20007ffe805 */
[----:B------:R-:W-:Y:S01]  /*2420*/  ULDC.64 UR10, c[0x0][0x5d0] ;  /* 0x00017400000a7ab9 */ /* 0x000fe20000000a00 */
[----:B------:R-:W-:Y:S01]  /*2430*/  SHF.R.S32.HI R28, RZ, 0x1f, R21 ;  /* 0x0000001fff1c7819 */ /* 0x000fe20000011415 */
[----:B------:R-:W-:Y:S01]  /*2440*/  UIMAD.WIDE.U32 UR6, UR5, -0x55555555, URZ ;  /* 0xaaaaaaab050678a5 */ /* 0x000fe2000f8e003f */
[----:B------:R-:W-:Y:S01]  /*2450*/  LOP3.LUT R15, R18, 0x40, R5, 0xe2, !PT ;  /* 0x00000040120f7812 */ /* 0x000fe200078ee205 */
[----:B------:R-:W-:Y:S01]  /*2460*/  USEL UR8, URZ, 0x1, !UP0 ;  /* 0x000000013f087887 */ /* 0x000fe2000c000000 */
[----:B------:R-:W-:Y:S01]  /*2470*/  IMAD R18, R4, -0x40, R17 ;  /* 0xffffffc004127824 */ /* 0x000fe200078e0211 */
[----:B------:R-:W-:Y:S01]  /*2480*/  USHF.R.U32.HI UR6, URZ, 0x2, UR7 ;  /* 0x000000023f067899 */ /* 0x000fe20008011607 */
[----:B------:R-:W-:Y:S01]  /*2490*/  IMAD R4, R28, UR10, RZ ;  /* 0x0000000a1c047c24 */ /* 0x000fe2000f8e02ff */
[----:B-1----:R-:W-:Y:S01]  /*24a0*/  ISETP.GE.AND P0, PT, R19, R25, PT ;  /* 0x000000191300720c */ /* 0x002fe20003f06270 */
[----:B------:R-:W-:Y:S01]  /*24b0*/  IMAD R24, R12, -0x2, R25 ;  /* 0xfffffffe0c187824 */ /* 0x000fe200078e0219 */
[----:B------:R-:W-:Y:S01]  /*24c0*/  ULOP3.LUT UR4, UR4, UR8, URZ, 0x3c, !UPT ;  /* 0x0000000804047292 */ /* 0x000fe2000f8e3c3f */
[----:B------:R-:W-:Y:S01]  /*24d0*/  IMAD.SHL.U32 R25, R16, 0x80, RZ ;  /* 0x0000008010197824 */ /* 0x000fe200078e00ff */
[----:B------:R-:W-:Y:S01]  /*24e0*/  UIMAD UR5, UR6, -0x6, UR5 ;  /* 0xfffffffa060578a4 */ /* 0x000fe2000f8e0205 */
[----:B------:R-:W-:Y:S01]  /*24f0*/  IMAD.SHL.U32 R12, R6, 0x2, RZ ;  /* 0x00000002060c7824 */ /* 0x000fe200078e00ff */
[----:B------:R-:W-:Y:S01]  /*2500*/  @UP1 ULOP3.LUT UR4, UR4, 0x1, UR6, 0x78, !UPT ;  /* 0x0000000104041892 */ /* 0x000fe2000f8e7806 */
[----:B------:R-:W-:Y:S01]  /*2510*/  IMAD.WIDE R16, R16, 0x80, RZ ;  /* 0x0000008010107825 */ /* 0x000fe200078e02ff */
[----:B------:R-:W-:-:S02]  /*2520*/  ISETP.GE.OR P0, PT, R25, UR12, P0 ;  /* 0x0000000c19007c0c */ /* 0x000fc40008706670 */
[----:B------:R-:W-:Y:S01]  /*2530*/  LOP3.LUT R12, R19, 0x6, R12, 0xf8, !PT ;  /* 0x00000006130c7812 */ /* 0x000fe200078ef80c */
[----:B------:R-:W-:Y:S01]  /*2540*/  IMAD R27, R21, UR11, R4 ;  /* 0x0000000b151b7c24 */ /* 0x000fe2000f8e0204 */
[----:B------:R-:W-:Y:S01]  /*2550*/  IADD3 R30, -R25, UR12, R18 ;  /* 0x0000000c191e7c10 */ /* 0x000fe2000fffe112 */
[----:B------:R-:W-:Y:S01]  /*2560*/  IMAD.IADD R31, R24, 0x1, -R19 ;  /* 0x00000001181f7824 */ /* 0x000fe200078e0a13 */
[----:B------:R-:W-:Y:S01]  /*2570*/  SHF.R.S32.HI R13, RZ, 0x1f, R12 ;  /* 0x0000001fff0d7819 */ /* 0x000fe2000001140c */
[----:B------:R-:W-:Y:S01]  /*2580*/  IMAD.MOV.U32 R24, RZ, RZ, -0x1 ;  /* 0xffffffffff187424 */ /* 0x000fe200078e00ff */
[----:B------:R-:W-:Y:S01]  /*2590*/  LOP3.LUT R29, R16, R15, R14, 0xfe, !PT ;  /* 0x0000000f101d7212 */ /* 0x000fe200078efe0e */
[----:B------:R-:W-:-:S04]  /*25a0*/  IMAD.WIDE.U32 R4, R21, UR10, R12 ;  /* 0x0000000a15047c25 */ /* 0x000fc8000f8e000c */
[----:B------:R-:W-:Y:S01]  /*25b0*/  IMAD.IADD R5, R5, 0x1, R27 ;  /* 0x0000000105057824 */ /* 0x000fe200078e021b */
[----:B------:R-:W-:Y:S06]  /*25c0*/  @P0 BRA `(.L_x_37) ;  /* 0x0000000800c40947 */ /* 0x000fec0003800000 */
[----:B------:R-:W0:Y:S01]  /*25d0*/  LDC.64 R26, c[0x0][0x5c8] ;  /* 0x00017200ff1a7b82 */ /* 0x000e220000000a00 */
[----:B------:R-:W-:Y:S01]  /*25e0*/  ULDC.64 UR6, c[0x0][0x5c0] ;  /* 0x0001700000067ab9 */ /* 0x000fe20000000a00 */
[----:B------:R-:W-:Y:S01]  /*25f0*/  BSSY B0, `(.L_x_37) ;  /* 0x00000ae000007945 */ /* 0x000fe20003800000 */
[-C--:B0-----:R-:W-:Y:S02]  /*2600*/  IMAD R14, R17, R26.reuse, RZ ;  /* 0x0000001a110e7224 */ /* 0x081fe400078e02ff */
[----:B------:R-:W-:-:S04]  /*2610*/  IMAD.WIDE.U32 R4, R29, R26, R4 ;  /* 0x0000001a1d047225 */ /* 0x000fc800078e0004 */
[----:B------:R-:W-:Y:S01]  /*2620*/  IMAD R15, R29, R27, R14 ;  /* 0x0000001b1d0f7224 */ /* 0x000fe200078e020e */
[----:B------:R-:W-:Y:S02]  /*2630*/  LEA R14, P0, R26, R4, 0x3 ;  /* 0x000000041a0e7211 */ /* 0x000fe400078018ff */
[----:B------:R-:W-:Y:S01]  /*2640*/  IADD3 R18, P1, R4, UR6, RZ ;  /* 0x0000000604127c10 */ /* 0x000fe2000ff3e0ff */
[----:B------:R-:W-:Y:S01]  /*2650*/  IMAD.IADD R15, R5, 0x1, R15 ;  /* 0x00000001050f7824 */ /* 0x000fe200078e020f */
[----:B------:R-:W-:-:S04]  /*2660*/  IADD3 R4, P3, R14, UR6, RZ ;  /* 0x000000060e047c10 */ /* 0x000fc8000ff7e0ff */
[----:B------:R-:W-:Y:S02]  /*2670*/  LEA.HI.X R5, R26, R15, R27, 0x3, P0 ;  /* 0x0000000f1a057211 */ /* 0x000fe400000f1c1b */
[----:B----45:R-:W-:Y:S02]  /*2680*/  FSETP.NEU.AND P0, PT, R10, RZ, PT ;  /* 0x000000ff0a00720b */ /* 0x030fe40003f0d000 */
[----:B------:R-:W-:Y:S02]  /*2690*/  IADD3.X R19, R15, UR7, RZ, P1, !PT ;  /* 0x000000070f137c10 */ /* 0x000fe40008ffe4ff */
[----:B------:R-:W-:-:S09]  /*26a0*/  IADD3.X R5, R5, UR7, RZ, P3, !PT ;  /* 0x0000000705057c10 */ /* 0x000fd20009ffe4ff */
[----:B------:R-:W-:Y:S05]  /*26b0*/  @!P0 BRA `(.L_x_38) ;  /* 0x0000000400fc8947 */ /* 0x000fea0003800000 */
[----:B------:R-:W-:Y:S01]  /*26c0*/  ULDC.64 UR6, c[0x0][0x5b8] ;  /* 0x00016e0000067ab9 */ /* 0x000fe20000000a00 */
[----:B------:R-:W-:Y:S01]  /*26d0*/  ISETP.GE.AND P0, PT, R30, 0x1, PT ;  /* 0x000000011e00780c */ /* 0x000fe20003f06270 */
[----:B------:R-:W-:Y:S01]  /*26e0*/  IMAD R26, R28, UR6, RZ ;  /* 0x000000061c1a7c24 */ /* 0x000fe2000f8e02ff */
[----:B------:R-:W-:Y:S01]  /*26f0*/  ULDC.64 UR10, c[0x0][0x5a8] ;  /* 0x00016a00000a7ab9 */ /* 0x000fe20000000a00 */
[----:B------:R-:W-:Y:S01]  /*2700*/  IMAD.WIDE.U32 R14, R21, UR6, R12 ;  /* 0x00000006150e7c25 */ /* 0x000fe2000f8e000c */
[----:B------:R-:W-:Y:S01]  /*2710*/  ISETP.LT.OR P4, PT, R31, 0x1, !P0 ;  /* 0x000000011f00780c */ /* 0x000fe20004781670 */
[----:B------:R-:W-:Y:S02]  /*2720*/  BSSY B1, `(.L_x_39) ;  /* 0x000000c000017945 */ /* 0x000fe40003800000 */
[----:B------:R-:W-:Y:S01]  /*2730*/  IMAD R21, R21, UR7, R26 ;  /* 0x0000000715157c24 */ /* 0x000fe2000f8e021a */
[----:B------:R-:W-:-:S03]  /*2740*/  ULDC.64 UR6, c[0x0][0x5b0] ;  /* 0x00016c0000067ab9 */ /* 0x000fc60000000a00 */
[----:B------:R-:W-:Y:S02]  /*2750*/  IMAD.IADD R15, R15, 0x1, R21 ;  /* 0x000000010f0f7824 */ /* 0x000fe400078e0215 */
[----:B------:R-:W-:Y:S02]  /*2760*/  IMAD R21, R17, UR6, RZ ;  /* 0x0000000611157c24 */ /* 0x000fe4000f8e02ff */
[----:B------:R-:W-:-:S04]  /*2770*/  IMAD.WIDE.U32 R12, R29, UR6, R14 ;  /* 0x000000061d0c7c25 */ /* 0x000fc8000f8e000e */
[----:B------:R-:W-:Y:S01]  /*2780*/  IMAD R21, R29, UR7, R21 ;  /* 0x000000071d157c24 */ /* 0x000fe2000f8e0215 */
[----:B------:R-:W-:-:S04]  /*2790*/  IADD3 R12, P1, R12, UR10, RZ ;  /* 0x0000000a0c0c7c10 */ /* 0x000fc8000ff3e0ff */
[--C-:B------:R-:W-:Y:S02]  /*27a0*/  IADD3.X R13, R13, UR11, R21.reuse, P1, !PT ;  /* 0x0000000b0d0d7c10 */ /* 0x100fe40008ffe415 */
[----:B------:R-:W-:Y:S01]  /*27b0*/  PRMT R21, RZ, 0x7610, R21 ;  /* 0x00007610ff157816 */ /* 0x000fe20000000015 */
[----:B------:R-:W-:Y:S06]  /*27c0*/  @P4 BRA `(.L_x_40) ;  /* 0x0000000000044947 */ /* 0x000fec0003800000 */
[----:B------:R0:W5:Y:S02]  /*27d0*/  LDG.E.U8 R21, desc[UR20][R12.64] ;  /* 0x000000140c157981 */ /* 0x000164000c1e1100 */
.L_x_40:
[----:B------:R-:W-:Y:S05]  /*27e0*/  BSYNC B1 ;  /* 0x0000000000017941 */ /* 0x000fea0003800000 */
.L_x_39:
[----:B-----5:R-:W-:Y:S01]  /*27f0*/  LOP3.LUT R21, R21, 0xff, RZ, 0xc0, !PT ;  /* 0x000000ff15157812 */ /* 0x020fe200078ec0ff */
[----:B------:R-:W-:Y:S01]  /*2800*/  BSSY B1, `(.L_x_41) ;  /* 0x000000b000017945 */ /* 0x000fe20003800000 */
[----:B------:R-:W-:Y:S02]  /*2810*/  ISETP.LT.OR P3, PT, R31, 0x2, !P0 ;  /* 0x000000021f00780c */ /* 0x000fe40004761670 */
[----:B------:R-:W-:-:S05]  /*2820*/  F2FP.F16.E4M3.UNPACK_B R21, R21 ;  /* 0x00000015ff15723e */ /* 0x000fca00020006ff */
[----:B------:R-:W-:-:S05]  /*2830*/  HADD2.F32 R21, -RZ, R21.H0_H0 ;  /* 0x20000015ff157230 */ /* 0x000fca0000004100 */
[----:B------:R-:W-:Y:S01]  /*2840*/  FMUL R26, R21, R10 ;  /* 0x0000000a151a7220 */ /* 0x000fe20000400000 */
[----:B------:R-:W-:-:S03]  /*2850*/  PRMT R21, RZ, 0x7610, R21 ;  /* 0x00007610ff157816 */ /* 0x000fc60000000015 */
[----:B--2---:R-:W-:-:S05]  /*2860*/  FFMA R26, R37, R2, R26 ;  /* 0x00000002251a7223 */ /* 0x004fca000000001a */
[----:B------:R-:W-:-:S05]  /*2870*/  F2FP.SATFINITE.E4M3.F32.PACK_AB_MERGE_C R25, RZ, R26, RZ ;  /* 0x0000001aff19723e */ /* 0x000fca00048070ff */
[----:B------:R1:W-:Y:S01]  /*2880*/  @!P4 STG.E.U8 desc[UR20][R18.64], R25 ;  /* 0x000000191200c986 */ /* 0x0003e2000c101114 */
[----:B------:R-:W-:Y:S05]  /*2890*/  @P3 BRA `(.L_x_42) ;  /* 0x0000000000043947 */ /* 0x000fea0003800000 */
[----:B------:R2:W5:Y:S02]  /*28a0*/  LDG.E.U8 R21, desc[UR20][R12.64+0x1] ;  /* 0x000001140c157981 */ /* 0x000564000c1e1100 */
.L_x_42:
[----:B------:R-:W-:Y:S05]  /*28b0*/  BSYNC B1 ;  /* 0x0000000000017941 */ /* 0x000fea0003800000 */
.L_x_41:
[----:B-----5:R-:W-:Y:S01]  /*28c0*/  LOP3.LUT R21, R21, 0xff, RZ, 0xc0, !PT ;  /* 0x000000ff15157812 */ /* 0x020fe200078ec0ff */
[----:B------:R-:W-:Y:S01]  /*28d0*/  BSSY B1, `(.L_x_43) ;  /* 0x0000013000017945 */ /* 0x000fe20003800000 */
[----:B-1----:R-:W-:Y:S02]  /*28e0*/  IADD3 R25, P1, R29, 0x8, RZ ;  /* 0x000000081d197810 */ /* 0x002fe40007f3e0ff */
[----:B------:R-:W-:-:S03]  /*28f0*/  F2FP.F16.E4M3.UNPACK_B R21, R21 ;  /* 0x00000015ff15723e */ /* 0x000fc600020006ff */
[----:B------:R-:W-:Y:S01]  /*2900*/  IMAD.X R16, RZ, RZ, R17, P1 ;  /* 0x000000ffff107224 */ /* 0x000fe200008e0611 */
[----:B------:R-:W-:Y:S01]  /*2910*/  ISETP.GE.AND P1, PT, R30, 0x9, PT ;  /* 0x000000091e00780c */ /* 0x000fe20003f26270 */
[----:B------:R-:W-:Y:S02]  /*2920*/  HADD2.F32 R21, -RZ, R21.H0_H0 ;  /* 0x20000015ff157230 */ /* 0x000fe40000004100 */
[----:B------:R-:W-:Y:S01]  /*2930*/  IMAD R16, R16, UR6, RZ ;  /* 0x0000000610107c24 */ /* 0x000fe2000f8e02ff */
[----:B------:R-:W-:Y:S01]  /*2940*/  ISETP.LT.OR P5, PT, R31, 0x1, !P1 ;  /* 0x000000011f00780c */ /* 0x000fe20004fa1670 */
[----:B------:R-:W-:-:S04]  /*2950*/  IMAD.WIDE.U32 R14, R25, UR6, R14 ;  /* 0x00000006190e7c25 */ /* 0x000fc8000f8e000e */
[----:B------:R-:W-:Y:S01]  /*2960*/  FMUL R21, R21, R10 ;  /* 0x0000000a15157220 */ /* 0x000fe20000400000 */
[----:B------:R-:W-:-:S03]  /*2970*/  IMAD R25, R25, UR7, R16 ;  /* 0x0000000719197c24 */ /* 0x000fc6000f8e0210 */
[----:B------:R-:W-:Y:S01]  /*2980*/  FFMA R21, R32, R2, R21 ;  /* 0x0000000220157223 */ /* 0x000fe20000000015 */
[----:B------:R-:W-:Y:S02]  /*2990*/  IADD3 R14, P4, R14, UR10, RZ ;  /* 0x0000000a0e0e7c10 */ /* 0x000fe4000ff9e0ff */
[----:B------:R-:W-:Y:S02]  /*29a0*/  PRMT R16, RZ, 0x7610, R16 ;  /* 0x00007610ff107816 */ /* 0x000fe40000000010 */
[----:B------:R-:W-:Y:S02]  /*29b0*/  F2FP.SATFINITE.E4M3.F32.PACK_AB_MERGE_C R21, RZ, R21, RZ ;  /* 0x00000015ff15723e */ /* 0x000fe400048070ff */
[----:B------:R-:W-:-:S03]  /*29c0*/  IADD3.X R15, R15, UR11, R25, P4, !PT ;  /* 0x0000000b0f0f7c10 */ /* 0x000fc6000a7fe419 */
[----:B------:R1:W-:Y:S01]  /*29d0*/  @!P3 STG.E.U8 desc[UR20][R18.64+0x1], R21 ;  /* 0x000001151200b986 */ /* 0x0003e2000c101114 */
[----:B------:R-:W-:Y:S05]  /*29e0*/  @P5 BRA `(.L_x_44) ;  /* 0x0000000000045947 */ /* 0x000fea0003800000 */
[----:B------:R3:W5:Y:S02]  /*29f0*/  LDG.E.U8 R16, desc[UR20][R14.64] ;  /* 0x000000140e107981 */ /* 0x000764000c1e1100 */
.L_x_44:
[----:B------:R-:W-:Y:S05]  /*2a00*/  BSYNC B1 ;  /* 0x0000000000017941 */ /* 0x000fea0003800000 */
.L_x_43:
[----:B-----5:R-:W-:Y:S01]  /*2a10*/  LOP3.LUT R16, R16, 0xff, RZ, 0xc0, !PT ;  /* 0x000000ff10107812 */ /* 0x020fe200078ec0ff */
[----:B------:R-:W-:Y:S01]  /*2a20*/  BSSY B1, `(.L_x_45) ;  /* 0x000000b000017945 */ /* 0x000fe20003800000 */
[----:B------:R-:W-:Y:S02]  /*2a30*/  ISETP.LT.OR P3, PT, R31, 0x2, !P1 ;  /* 0x000000021f00780c */ /* 0x000fe40004f61670 */
[----:B------:R-:W-:-:S05]  /*2a40*/  F2FP.F16.E4M3.UNPACK_B R16, R16 ;  /* 0x00000010ff10723e */ /* 0x000fca00020006ff */
[----:B------:R-:W-:-:S05]  /*2a50*/  HADD2.F32 R17, -RZ, R16.H0_H0 ;  /* 0x20000010ff117230 */ /* 0x000fca0000004100 */
[----:B------:R-:W-:-:S04]  /*2a60*/  FMUL R16, R17, R10 ;  /* 0x0000000a11107220 */ /* 0x000fc80000400000 */
[----:B------:R-:W-:-:S05]  /*2a70*/  FFMA R16, R35, R2, R16 ;  /* 0x0000000223107223 */ /* 0x000fca0000000010 */
[----:B------:R-:W-:Y:S02]  /*2a80*/  F2FP.SATFINITE.E4M3.F32.PACK_AB_MERGE_C R17, RZ, R16, RZ ;  /* 0x00000010ff11723e */ /* 0x000fe400048070ff */
[----:B------:R-:W-:-:S03]  /*2a90*/  PRMT R16, RZ, 0x7610, R16 ;  /* 0x00007610ff107816 */ /* 0x000fc60000000010 */
[----:B------:R4:W-:Y:S01]  /*2aa0*/  @!P5 STG.E.U8 desc[UR20][R4.64], R17 ;  /* 0x000000110400d986 */ /* 0x0009e2000c101114 */
[----:B------:R-:W-:Y:S05]  /*2ab0*/  @P3 BRA `(.L_x_46) ;  /* 0x0000000000043947 */ /* 0x000fea0003800000 */
[----:B------:R0:W5:Y:S02]  /*2ac0*/  LDG.E.U8 R16, desc[UR20][R14.64+0x1] ;  /* 0x000001140e107981 */ /* 0x000164000c1e1100 */
.L_x_46:
[----:B------:R-:W-:Y:S05]  /*2ad0*/  BSYNC B1 ;  /* 0x0000000000017941 */ /* 0x000fea0003800000 */
.L_x_45:
[----:B-----5:R-:W-:Y:S01]  /*2ae0*/  LOP3.LUT R16, R16, 0xff, RZ, 0xc0, !PT ;  /* 0x000000ff10107812 */ /* 0x020fe200078ec0ff */
[----:B------:R-:W-:Y:S01]  /*2af0*/  BSSY B1, `(.L_x_47) ;  /* 0x000000b000017945 */ /* 0x000fe20003800000 */
[----:B------:R-:W-:Y:S02]  /*2b00*/  ISETP.LT.OR P4, PT, R31, 0x9, !P0 ;  /* 0x000000091f00780c */ /* 0x000fe40004781670 */
[----:B------:R-:W-:-:S05]  /*2b10*/  F2FP.F16.E4M3.UNPACK_B R16, R16 ;  /* 0x00000010ff10723e */ /* 0x000fca00020006ff */
[----:B----4-:R-:W-:Y:S01]  /*2b20*/  HADD2.F32 R17, -RZ, R16.H0_H0 ;  /* 0x20000010ff117230 */ /* 0x010fe20000004100 */
[----:B------:R-:W-:-:S04]  /*2b30*/  PRMT R16, RZ, 0x7610, R16 ;  /* 0x00007610ff107816 */ /* 0x000fc80000000010 */
[----:B------:R-:W-:-:S04]  /*2b40*/  FMUL R17, R17, R10 ;  /* 0x0000000a11117220 */ /* 0x000fc80000400000 */
[----:B------:R-:W-:-:S05]  /*2b50*/  FFMA R17, R22, R2, R17 ;  /* 0x0000000216117223 */ /* 0x000fca0000000011 */
[----:B------:R-:W-:-:S05]  /*2b60*/  F2FP.SATFINITE.E4M3.F32.PACK_AB_MERGE_C R17, RZ, R17, RZ ;  /* 0x00000011ff11723e */ /* 0x000fca00048070ff */
[----:B------:R4:W-:Y:S01]  /*2b70*/  @!P3 STG.E.U8 desc[UR20][R4.64+0x1], R17 ;  /* 0x000001110400b986 */ /* 0x0009e2000c101114 */
[----:B------:R-:W-:Y:S05]  /*2b80*/  @P4 BRA `(.L_x_48) ;  /* 0x0000000000044947 */ /* 0x000fea0003800000 */
[----:B------:R0:W5:Y:S02]  /*2b90*/  LDG.E.U8 R16, desc[UR20][R12.64+0x8] ;  /* 0x000008140c107981 */ /* 0x000164000c1e1100 */
.L_x_48:
[----:B------:R-:W-:Y:S05]  /*2ba0*/  BSYNC B1 ;  /* 0x0000000000017941 */ /* 0x000fea0003800000 */
.L_x_47:
[----:B-----5:R-:W-:Y:S01]  /*2bb0*/  LOP3.LUT R16, R16, 0xff, RZ, 0xc0, !PT ;  /* 0x000000ff10107812 */ /* 0x020fe200078ec0ff */
[----:B------:R-:W-:Y:S01]  /*2bc0*/  BSSY B1, `(.L_x_49) ;  /* 0x000000b000017945 */ /* 0x000fe20003800000 */
[----:B------:R-:W-:Y:S02]  /*2bd0*/  ISETP.LT.OR P0, PT, R31, 0xa, !P0 ;  /* 0x0000000a1f00780c */ /* 0x000fe40004701670 */
[----:B------:R-:W-:-:S05]  /*2be0*/  F2FP.F16.E4M3.UNPACK_B R16, R16 ;  /* 0x00000010ff10723e */ /* 0x000fca00020006ff */
[----:B----4-:R-:W-:-:S05]  /*2bf0*/  HADD2.F32 R17, -RZ, R16.H0_H0 ;  /* 0x20000010ff117230 */ /* 0x010fca0000004100 */
[----:B------:R-:W-:-:S04]  /*2c00*/  FMUL R16, R17, R10 ;  /* 0x0000000a11107220 */ /* 0x000fc80000400000 */
[----:B------:R-:W-:-:S05]  /*2c10*/  FFMA R16, R33, R2, R16 ;  /* 0x0000000221107223 */ /* 0x000fca0000000010 */
[----:B------:R-:W-:Y:S02]  /*2c20*/  F2FP.SATFINITE.E4M3.F32.PACK_AB_MERGE_C R17, RZ, R16, RZ ;  /* 0x00000010ff11723e */ /* 0x000fe400048070ff */
[----:B------:R-:W-:-:S03]  /*2c30*/  PRMT R16, RZ, 0x7610, R16 ;  /* 0x00007610ff107816 */ /* 0x000fc60000000010 */
[----:B------:R4:W-:Y:S01]  /*2c40*/  @!P4 STG.E.U8 desc[UR20][R18.64+0x8], R17 ;  /* 0x000008111200c986 */ /* 0x0009e2000c101114 */
[----:B------:R-:W-:Y:S05]  /*2c50*/  @P0 BRA `(.L_x_50) ;  /* 0x0000000000040947 */ /* 0x000fea0003800000 */
[----:B------:R0:W5:Y:S02]  /*2c60*/  LDG.E.U8 R16, desc[UR20][R12.64+0x9] ;  /* 0x000009140c107981 */ /* 0x000164000c1e1100 */
.L_x_50:
[----:B------:R-:W-:Y:S05]  /*2c70*/  BSYNC B1 ;  /* 0x0000000000017941 */ /* 0x000fea0003800000 */
.L_x_49:
[----:B-----5:R-:W-:Y:S01]  /*2c80*/  LOP3.LUT R16, R16, 0xff, RZ, 0xc0, !PT ;  /* 0x000000ff10107812 */ /* 0x020fe200078ec0ff */
[----:B------:R-:W-:Y:S01]  /*2c90*/  BSSY B1, `(.L_x_51) ;  /* 0x000000b000017945 */ /* 0x000fe20003800000 */
[----:B------:R-:W-:Y:S02]  /*2ca0*/  ISETP.LT.OR P3, PT, R31, 0x9, !P1 ;  /* 0x000000091f00780c */ /* 0x000fe40004f61670 */
[----:B------:R-:W-:Y:S02]  /*2cb0*/  F2FP.F16.E4M3.UNPACK_B R16, R16 ;  /* 0x00000010ff10723e */ /* 0x000fe400020006ff */
[----:B0-2---:R-:W-:-:S03]  /*2cc0*/  PRMT R12, RZ, 0x7610, R12 ;  /* 0x00007610ff0c7816 */ /* 0x005fc6000000000c */
[----:B------:R-:W-:-:S05]  /*2cd0*/  HADD2.F32 R13, -RZ, R16.H0_H0 ;  /* 0x20000010ff0d7230 */ /* 0x000fca0000004100 */
[----:B------:R-:W-:-:S04]  /*2ce0*/  FMUL R13, R13, R10 ;  /* 0x0000000a0d0d7220 */ /* 0x000fc80000400000 */
[----:B------:R-:W-:-:S05]  /*2cf0*/  FFMA R13, R20, R2, R13 ;  /* 0x00000002140d7223 */ /* 0x000fca000000000d */
[----:B------:R-:W-:-:S05]  /*2d00*/  F2FP.SATFINITE.E4M3.F32.PACK_AB_MERGE_C R13, RZ, R13, RZ ;  /* 0x0000000dff0d723e */ /* 0x000fca00048070ff */
[----:B------:R0:W-:Y:S01]  /*2d10*/  @!P0 STG.E.U8 desc[UR20][R18.64+0x9], R13 ;  /* 0x0000090d12008986 */ /* 0x0001e2000c101114 */
[----:B------:R-:W-:Y:S05]  /*2d20*/  @P3 BRA `(.L_x_52) ;  /* 0x0000000000043947 */ /* 0x000fea0003800000 */
[----:B------:R2:W5:Y:S02]  /*2d30*/  LDG.E.U8 R12, desc[UR20][R14.64+0x8] ;  /* 0x000008140e0c7981 */ /* 0x000564000c1e1100 */
.L_x_52:
[----:B------:R-:W-:Y:S05]  /*2d40*/  BSYNC B1 ;  /* 0x0000000000017941 */ /* 0x000fea0003800000 */
.L_x_51:
[----:B-----5:R-:W-:Y:S01]  /*2d50*/  LOP3.LUT R12, R12, 0xff, RZ, 0xc0, !PT ;  /* 0x000000ff0c0c7812 */ /* 0x020fe200078ec0ff */
[----:B------:R-:W-:Y:S01]  /*2d60*/  BSSY B1, `(.L_x_53) ;  /* 0x000000b000017945 */ /* 0x000fe20003800000 */
[----:B------:R-:W-:Y:S02]  /*2d70*/  ISETP.LT.OR P1, PT, R31, 0xa, !P1 ;  /* 0x0000000a1f00780c */ /* 0x000fe40004f21670 */
[----:B------:R-:W-:-:S05]  /*2d80*/  F2FP.F16.E4M3.UNPACK_B R12, R12 ;  /* 0x0000000cff0c723e */ /* 0x000fca00020006ff */
[----:B0-----:R-:W-:-:S05]  /*2d90*/  HADD2.F32 R13, -RZ, R12.H0_H0 ;  /* 0x2000000cff0d7230 */ /* 0x001fca0000004100 */
[----:B------:R-:W-:-:S04]  /*2da0*/  FMUL R12, R13, R10 ;  /* 0x0000000a0d0c7220 */ /* 0x000fc80000400000 */
[----:B------:R-:W-:-:S05]  /*2db0*/  FFMA R12, R23, R2, R12 ;  /* 0x00000002170c7223 */ /* 0x000fca000000000c */
[----:B------:R-:W-:Y:S02]  /*2dc0*/  F2FP.SATFINITE.E4M3.F32.PACK_AB_MERGE_C R13, RZ, R12, RZ ;  /* 0x0000000cff0d723e */ /* 0x000fe400048070ff */
[----:B------:R-:W-:-:S03]  /*2dd0*/  PRMT R12, RZ, 0x7610, R12 ;  /* 0x00007610ff0c7816 */ /* 0x000fc6000000000c */
[----:B------:R0:W-:Y:S01]  /*2de0*/  @!P3 STG.E.U8 desc[UR20][R4.64+0x8], R13 ;  /* 0x0000080d0400b986 */ /* 0x0001e2000c101114 */
[----:B------:R-:W-:Y:S05]  /*2df0*/  @P1 BRA `(.L_x_54) ;  /* 0x0000000000041947 */ /* 0x000fea0003800000 */
[----:B------:R0:W5:Y:S02]  /*2e00*/  LDG.E.U8 R12, desc[UR20][R14.64+0x9] ;  /* 0x000009140e0c7981 */ /* 0x000164000c1e1100 */
.L_x_54:
[----:B------:R-:W-:Y:S05]  /*2e10*/  BSYNC B1 ;  /* 0x0000000000017941 */ /* 0x000fea0003800000 */
.L_x_53:
[----:B------:R-:W-:Y:S05]  /*2e20*/  @P1 BRA `(.L_x_55) ;  /* 0x0000000000a81947 */ /* 0x000fea0003800000 */
[----:B-----5:R-:W-:-:S04]  /*2e30*/  LOP3.LUT R12, R12, 0xff, RZ, 0xc0, !PT ;  /* 0x000000ff0c0c7812 */ /* 0x020fc800078ec0ff */
[----:B------:R-:W-:-:S05]  /*2e40*/  F2FP.F16.E4M3.UNPACK_B R12, R12 ;  /* 0x0000000cff0c723e */ /* 0x000fca00020006ff */
[----:B0-----:R-:W-:-:S05]  /*2e50*/  HADD2.F32 R13, -RZ, R12.H0_H0 ;  /* 0x2000000cff0d7230 */ /* 0x001fca0000004100 */
[----:B------:R-:W-:-:S04]  /*2e60*/  FMUL R12, R13, R10 ;  /* 0x0000000a0d0c7220 */ /* 0x000fc80000400000 */
[----:B------:R-:W-:-:S05]  /*2e70*/  FFMA R12, R11, R2, R12 ;  /* 0x000000020b0c7223 */ /* 0x000fca000000000c */
[----:B------:R-:W-:-:S05]  /*2e80*/  F2FP.SATFINITE.E4M3.F32.PACK_AB_MERGE_C R11, RZ, R12, RZ ;  /* 0x0000000cff0b723e */ /* 0x000fca00048070ff */
[----:B------:R0:W-:Y:S01]  /*2e90*/  STG.E.U8 desc[UR20][R4.64+0x9], R11 ;  /* 0x0000090b04007986 */ /* 0x0001e2000c101114 */
[----:B------:R-:W-:Y:S05]  /*2ea0*/  BRA `(.L_x_55) ;  /* 0x0000000000887947 */ /* 0x000fea0003800000 */
.L_x_38:
[----:B------:R-:W-:Y:S01]  /*2eb0*/  ISETP.GE.AND P1, PT, R30, 0x1, PT ;  /* 0x000000011e00780c */ /* 0x000fe20003f26270 */
[-C--:B--2---:R-:W-:Y:S01]  /*2ec0*/  FMUL R37, R37, R2.reuse ;  /* 0x0000000225257220 */ /* 0x084fe20000400000 */
[-C--:B------:R-:W-:Y:S01]  /*2ed0*/  FMUL R32, R32, R2.reuse ;  /* 0x0000000220207220 */ /* 0x080fe20000400000 */
[----:B------:R-:W-:Y:S01]  /*2ee0*/  ISETP.GE.AND P0, PT, R30, 0x9, PT ;  /* 0x000000091e00780c */ /* 0x000fe20003f06270 */
[-C--:B------:R-:W-:Y:S01]  /*2ef0*/  FMUL R35, R35, R2.reuse ;  /* 0x0000000223237220 */ /* 0x080fe20000400000 */
[C---:B------:R-:W-:Y:S01]  /*2f00*/  ISETP.LT.OR P4, PT, R31.reuse, 0x1, !P1 ;  /* 0x000000011f00780c */ /* 0x040fe20004f81670 */
[-C--:B------:R-:W-:Y:S01]  /*2f10*/  FMUL R22, R22, R2.reuse ;  /* 0x0000000216167220 */ /* 0x080fe20000400000 */
[----:B------:R-:W-:Y:S01]  /*2f20*/  ISETP.LT.OR P5, PT, R31, 0x2, !P1 ;  /* 0x000000021f00780c */ /* 0x000fe20004fa1670 */
[-C--:B------:R-:W-:Y:S01]  /*2f30*/  FMUL R33, R33, R2.reuse ;  /* 0x0000000221217220 */ /* 0x080fe20000400000 */
[----:B------:R-:W-:Y:S01]  /*2f40*/  F2FP.SATFINITE.E4M3.F32.PACK_AB_MERGE_C R37, RZ, R37, RZ ;  /* 0x00000025ff25723e */ /* 0x000fe200048070ff */
[----:B------:R-:W-:Y:S01]  /*2f50*/  FMUL R20, R20, R2 ;  /* 0x0000000214147220 */ /* 0x000fe20000400000 */
[----:B------:R-:W-:Y:S01]  /*2f60*/  F2FP.SATFINITE.E4M3.F32.PACK_AB_MERGE_C R13, RZ, R32, RZ ;  /* 0x00000020ff0d723e */ /* 0x000fe200048070ff */
[-C--:B------:R-:W-:Y:S01]  /*2f70*/  FMUL R23, R23, R2.reuse ;  /* 0x0000000217177220 */ /* 0x080fe20000400000 */
[----:B------:R-:W-:Y:S01]  /*2f80*/  ISETP.LT.OR P3, PT, R31, 0x1, !P0 ;  /* 0x000000011f00780c */ /* 0x000fe20004761670 */
[----:B------:R-:W-:Y:S01]  /*2f90*/  FMUL R11, R11, R2 ;  /* 0x000000020b0b7220 */ /* 0x000fe20000400000 */
[----:B------:R-:W-:-:S02]  /*2fa0*/  ISETP.LT.OR P6, PT, R31, 0x9, !P0 ;  /* 0x000000091f00780c */ /* 0x000fc400047c1670 */
[----:B------:R-:W-:Y:S01]  /*2fb0*/  F2FP.SATFINITE.E4M3.F32.PACK_AB_MERGE_C R35, RZ, R35, RZ ;  /* 0x00000023ff23723e */ /* 0x000fe200048070ff */
[----:B------:R-:W-:Y:S01]  /*2fc0*/  @!P4 STG.E.U8 desc[UR20][R18.64], R37 ;  /* 0x000000251200c986 */ /* 0x000fe2000c101114 */
[C---:B------:R-:W-:Y:S02]  /*2fd0*/  ISETP.LT.OR P4, PT, R31.reuse, 0x9, !P1 ;  /* 0x000000091f00780c */ /* 0x040fe40004f81670 */
[C---:B------:R-:W-:Y:S01]  /*2fe0*/  ISETP.LT.OR P1, PT, R31.reuse, 0xa, !P1 ;  /* 0x0000000a1f00780c */ /* 0x040fe20004f21670 */
[----:B------:R0:W-:Y:S01]  /*2ff0*/  @!P5 STG.E.U8 desc[UR20][R18.64+0x1], R13 ;  /* 0x0000010d1200d986 */ /* 0x0001e2000c101114 */
[C---:B------:R-:W-:Y:S02]  /*3000*/  ISETP.LT.OR P5, PT, R31.reuse, 0x2, !P0 ;  /* 0x000000021f00780c */ /* 0x040fe400047a1670 */
[----:B------:R-:W-:Y:S01]  /*3010*/  ISETP.LT.OR P0, PT, R31, 0xa, !P0 ;  /* 0x0000000a1f00780c */ /* 0x000fe20004701670 */
[----:B------:R1:W-:Y:S01]  /*3020*/  @!P3 STG.E.U8 desc[UR20][R4.64], R35 ;  /* 0x000000230400b986 */ /* 0x0003e2000c101114 */
[----:B------:R-:W-:-:S02]  /*3030*/  F2FP.SATFINITE.E4M3.F32.PACK_AB_MERGE_C R33, RZ, R33, RZ ;  /* 0x00000021ff21723e */ /* 0x000fc400048070ff */
[----:B------:R-:W-:Y:S02]  /*3040*/  F2FP.SATFINITE.E4M3.F32.PACK_AB_MERGE_C R15, RZ, R20, RZ ;  /* 0x00000014ff0f723e */ /* 0x000fe400048070ff */
[----:B------:R-:W-:Y:S02]  /*3050*/  F2FP.SATFINITE.E4M3.F32.PACK_AB_MERGE_C R23, RZ, R23, RZ ;  /* 0x00000017ff17723e */ /* 0x000fe400048070ff */
[----:B------:R-:W-:Y:S02]  /*3060*/  F2FP.SATFINITE.E4M3.F32.PACK_AB_MERGE_C R11, RZ, R11, RZ ;  /* 0x0000000bff0b723e */ /* 0x000fe400048070ff */
[----:B0-----:R-:W-:-:S05]  /*3070*/  F2FP.SATFINITE.E4M3.F32.PACK_AB_MERGE_C R13, RZ, R22, RZ ;  /* 0x00000016ff0d723e */ /* 0x001fca00048070ff */
[----:B------:R1:W-:Y:S04]  /*3080*/  @!P5 STG.E.U8 desc[UR20][R4.64+0x1], R13 ;  /* 0x0000010d0400d986 */ /* 0x0003e8000c101114 */
[----:B------:R1:W-:Y:S04]  /*3090*/  @!P4 STG.E.U8 desc[UR20][R18.64+0x8], R33 ;  /* 0x000008211200c986 */ /* 0x0003e8000c101114 */
[----:B------:R1:W-:Y:S04]  /*30a0*/  @!P1 STG.E.U8 desc[UR20][R18.64+0x9], R15 ;  /* 0x0000090f12009986 */ /* 0x0003e8000c101114 */
[----:B------:R1:W-:Y:S04]  /*30b0*/  @!P6 STG.E.U8 desc[UR20][R4.64+0x8], R23 ;  /* 0x000008170400e986 */ /* 0x0003e8000c101114 */
[----:B------:R1:W-:Y:S02]  /*30c0*/  @!P0 STG.E.U8 desc[UR20][R4.64+0x9], R11 ;  /* 0x0000090b04008986 */ /* 0x0003e4000c101114 */
.L_x_55:
[----:B------:R-:W-:Y:S05]  /*30d0*/  BSYNC B0 ;  /* 0x0000000000007941 */ /* 0x000fea0003800000 */
.L_x_37:
[----:B------:R-:W-:Y:S01]  /*30e0*/  ULDC UR6, c[0x0][0xc] ;  /* 0x0000030000067ab9 */ /* 0x000fe20000000800 */
[----:B------:R-:W-:Y:S01]  /*30f0*/  ULDC UR7, c[0x0][0x10] ;  /* 0x0000040000077ab9 */ /* 0x000fe20000000800 */
[----:B01----:R-:W0:Y:S01]  /*3100*/  LDC R11, c[0x0][0x14] ;  /* 0x00000500ff0b7b82 */ /* 0x003e220000000800 */
[----:B------:R-:W-:Y:S01]  /*3110*/  UIMAD.WIDE.U32 UR6, UR6, UR7, URZ ;  /* 0x00000007060672a5 */ /* 0x000fe2000f8e003f */
[----:B------:R-:W-:Y:S02]  /*3120*/  IMAD.MOV.U32 R4, RZ, RZ, R0 ;  /* 0x000000ffff047224 */ /* 0x000fe400078e0000 */
[----:B------:R-:W-:Y:S02]  /*3130*/  IMAD.MOV.U32 R5, RZ, RZ, R9 ;  /* 0x000000ffff057224 */ /* 0x000fe400078e0009 */
[----:B------:R-:W-:Y:S02]  /*3140*/  IMAD.MOV.U32 R13, RZ, RZ, -0x1 ;  /* 0xffffffffff0d7424 */ /* 0x000fe400078e00ff */
[----:B------:R-:W-:-:S02]  /*3150*/  IMAD.MOV.U32 R21, RZ, RZ, -0x1 ;  /* 0xffffffffff157424 */ /* 0x000fc400078e00ff */
[----:B0-----:R-:W-:-:S04]  /*3160*/  IMAD.WIDE.U32 R4, R11, UR6, R4 ;  /* 0x000000060b047c25 */ /* 0x001fc8000f8e0004 */
[----:B------:R-:W-:Y:S01]  /*3170*/  IMAD R9, R11, UR7, RZ ;  /* 0x000000070b097c24 */ /* 0x000fe2000f8e02ff */
[----:B------:R-:W-:Y:S01]  /*3180*/  ULDC.64 UR6, c[0x0][0x650] ;  /* 0x0001940000067ab9 */ /* 0x000fe20000000a00 */
[----:B------:R-:W-:Y:S01]  /*3190*/  IMAD.MOV.U32 R0, RZ, RZ, R4 ;  /* 0x000000ffff007224 */ /* 0x000fe200078e0004 */
[----:B------:R-:W-:Y:S01]  /*31a0*/  ISETP.GE.U32.AND P0, PT, R4, UR6, PT ;  /* 0x0000000604007c0c */ /* 0x000fe2000bf06070 */
[----:B------:R-:W-:Y:S01]  /*31b0*/  IMAD.IADD R9, R5, 0x1, R9 ;  /* 0x0000000105097824 */ /* 0x000fe200078e0209 */
[----:B------:R-:W-:-:S04]  /*31c0*/  PRMT R5, RZ, 0x7610, R5 ;  /* 0x00007610ff057816 */ /* 0x000fc80000000005 */
[----:B------:R-:W-:-:S13]  /*31d0*/  ISETP.GE.U32.AND.EX P0, PT, R9, UR7, PT, P0 ;  /* 0x0000000709007c0c */ /* 0x000fda000bf06100 */
[----:B------:R-:W-:Y:S05]  /*31e0*/  @P0 BRA `(.L_x_56) ;  /* 0x0000000400640947 */ /* 0x000fea0003800000 */
[----:B------:R-:W0:Y:S01]  /*31f0*/  S2R R20, SR_CTAID.X ;  /* 0x0000000000147919 */ /* 0x000e220000002500 */
[----:B----4-:R-:W1:Y:S01]  /*3200*/  LDC.64 R16, c[0x0][0x628] ;  /* 0x00018a00ff107b82 */ /* 0x010e620000000a00 */
[----:B------:R-:W-:Y:S01]  /*3210*/  ULDC UR6, c[0x0][0x150] ;  /* 0x0000540000067ab9 */ /* 0x000fe20000000800 */
[----:B--23--:R-:W-:Y:S01]  /*3220*/  IMAD.MOV.U32 R14, RZ, RZ, R0 ;  /* 0x000000ffff0e7224 */ /* 0x00cfe200078e0000 */
[----:B------:R-:W2:Y:S01]  /*3230*/  S2R R26, SR_CTAID.Y ;  /* 0x00000000001a7919 */ /* 0x000ea20000002600 */
[----:B------:R-:W-:-:S04]  /*3240*/  IMAD.MOV.U32 R15, RZ, RZ, R9 ;  /* 0x000000ffff0f7224 */ /* 0x000fc800078e0009 */
[----:B------:R-:W3:Y:S08]  /*3250*/  LDC R25, c[0x0][0x144] ;  /* 0x00005100ff197b82 */ /* 0x000ef00000000800 */
[----:B------:R-:W4:Y:S08]  /*3260*/  LDC R18, c[0x0][0x630] ;  /* 0x00018c00ff127b82 */ /* 0x000f300000000800 */
[----:B------:R-:W2:Y:S01]  /*3270*/  LDC.64 R22, c[0x0][0x620] ;  /* 0x00018800ff167b82 */ /* 0x000ea20000000a00 */
[----:B-1----:R-:W-:-:S04]  /*3280*/  ISETP.NE.U32.AND P0, PT, R16, RZ, PT ;  /* 0x000000ff1000720c */ /* 0x002fc80003f05070 */
[----:B------:R-:W-:Y:S02]  /*3290*/  ISETP.NE.AND.EX P0, PT, R17, RZ, PT, P0 ;  /* 0x000000ff1100720c */ /* 0x000fe40003f05300 */
[----:B0-----:R-:W-:-:S05]  /*32a0*/  I2FP.F32.U32 R4, R20 ;  /* 0x0000001400047245 */ /* 0x001fca0000201000 */
[----:B------:R-:W-:-:S04]  /*32b0*/  FMUL R4, R4, UR6 ;  /* 0x0000000604047c20 */ /* 0x000fc80008400000 */
[----:B------:R0:W1:Y:S02]  /*32c0*/  F2I.U32.TRUNC.NTZ R24, R4 ;  /* 0x0000000400187305 */ /* 0x000064000020f000 */
[----:B---34-:R-:W-:Y:S05]  /*32d0*/  @!P0 BRA `(.L_x_57) ;  /* 0x0000000000288947 */ /* 0x018fea0003800000 */
[----:B------:R-:W3:Y:S02]  /*32e0*/  LDC R5, c[0x0][0x634] ;  /* 0x00018d00ff057b82 */ /* 0x000ee40000000800 */
[----:B---3--:R-:W-:-:S05]  /*32f0*/  IADD3 R11, P0, R0, R5, RZ ;  /* 0x00000005000b7210 */ /* 0x008fca0007f1e0ff */
[----:B------:R-:W-:-:S04]  /*3300*/  IMAD.X R19, RZ, RZ, R9, P0 ;  /* 0x000000ffff137224 */ /* 0x000fc800000e0609 */
[----:B0-----:R-:W-:-:S04]  /*3310*/  IMAD.WIDE.U32 R4, R19, R16, RZ ;  /* 0x0000001013047225 */ /* 0x001fc800078e00ff */
[----:B-----5:R-:W-:-:S04]  /*3320*/  IMAD.WIDE.U32 R12, P0, R11, R17, R4 ;  /* 0x000000110b0c7225 */ /* 0x020fc80007800004 */
[----:B------:R-:W-:-:S04]  /*3330*/  IMAD.WIDE.U32 R4, R11, R16, RZ ;  /* 0x000000100b047225 */ /* 0x000fc800078e00ff */
[----:B------:R-:W-:Y:S01]  /*3340*/  IMAD.X R15, RZ, RZ, RZ, P0 ;  /* 0x000000ffff0f7224 */ /* 0x000fe200000e06ff */
[----:B------:R-:W-:Y:S01]  /*3350*/  IADD3 RZ, P0, R5, R12, RZ ;  /* 0x0000000c05ff7210 */ /* 0x000fe20007f1e0ff */
[----:B------:R-:W-:-:S04]  /*3360*/  IMAD.MOV.U32 R14, RZ, RZ, R13 ;  /* 0x000000ffff0e7224 */ /* 0x000fc800078e000d */
[----:B------:R-:W-:-:S08]  /*3370*/  IMAD.WIDE.U32.X R14, R19, R17, R14, P0 ;  /* 0x00000011130e7225 */ /* 0x000fd000000e040e */
.L_x_57:
[-CC-:B------:R-:W-:Y:S01]  /*3380*/  SHF.R.U64 R21, R14, R18.reuse, R15.reuse ;  /* 0x000000120e157219 */ /* 0x180fe2000000120f */
[----:B------:R-:W3:Y:S01]  /*3390*/  LDC.64 R32, c[0x0][0x640] ;  /* 0x00019000ff207b82 */ /* 0x000ee20000000a00 */
[----:B0-----:R-:W-:Y:S01]  /*33a0*/  SHF.R.U32.HI R4, RZ, R18, R15 ;  /* 0x00000012ff047219 */ /* 0x001fe2000001160f */
[----:B-1----:R-:W-:Y:S01]  /*33b0*/  IMAD.MOV R24, RZ, RZ, -R24 ;  /* 0x000000ffff187224 */ /* 0x002fe200078e0a18 */
[----:B------:R-:W-:Y:S01]  /*33c0*/  IADD3 R11, P0, RZ, -R21, RZ ;  /* 0x80000015ff0b7210 */ /* 0x000fe20007f1e0ff */
[----:B------:R-:W-:Y:S01]  /*33d0*/  ULDC UR6, c[0x0][0x154] ;  /* 0x0000550000067ab9 */ /* 0x000fe20000000800 */
[----:B------:R-:W-:Y:S02]  /*33e0*/  IMAD.MOV.U32 R13, RZ, RZ, -0x1 ;  /* 0xffffffffff0d7424 */ /* 0x000fe400078e00ff */
[----:B------:R-:W-:Y:S01]  /*33f0*/  IMAD R25, R25, R24, R20 ;  /* 0x0000001819197224 */ /* 0x000fe200078e0214 */
[----:B------:R-:W0:Y:S01]  /*3400*/  LDC R14, c[0x0][0x618] ;  /* 0x00018600ff0e7b82 */ /* 0x000e220000000800 */
[----:B------:R-:W-:-:S02]  /*3410*/  IMAD.X R5, RZ, RZ, ~R4, P0 ;  /* 0x000000ffff057224 */ /* 0x000fc400000e0e04 */
[----:B------:R-:W-:Y:S02]  /*3420*/  IMAD.MOV.U32 R4, RZ, RZ, R0 ;  /* 0x000000ffff047224 */ /* 0x000fe400078e0000 */
[-C--:B--2--5:R-:W-:Y:S02]  /*3430*/  IMAD R12, R5, R22.reuse, RZ ;  /* 0x00000016050c7224 */ /* 0x0a4fe400078e02ff */
[----:B------:R-:W-:Y:S01]  /*3440*/  IMAD.MOV.U32 R5, RZ, RZ, R9 ;  /* 0x000000ffff057224 */ /* 0x000fe200078e0009 */
[----:B------:R-:W1:Y:S01]  /*3450*/  LDC R28, c[0x0][0x608] ;  /* 0x00018200ff1c7b82 */ /* 0x000e620000000800 */
[----:B------:R-:W-:Y:S02]  /*3460*/  IMAD.MOV.U32 R15, RZ, RZ, 0x1 ;  /* 0x00000001ff0f7424 */ /* 0x000fe400078e00ff */
[----:B------:R-:W-:-:S04]  /*3470*/  IMAD.WIDE.U32 R4, R11, R22, R4 ;  /* 0x000000160b047225 */ /* 0x000fc800078e0004 */
[----:B------:R-:W-:Y:S01]  /*3480*/  IMAD R11, R11, R23, R12 ;  /* 0x000000170b0b7224 */ /* 0x000fe200078e020c */
[----:B------:R-:W2:Y:S01]  /*3490*/  LDC R30, c[0x0][0x658] ;  /* 0x00019600ff1e7b82 */ /* 0x000ea20000000800 */
[----:B---3--:R-:W-:Y:S02]  /*34a0*/  ISETP.NE.U32.AND P0, PT, R32, RZ, PT ;  /* 0x000000ff2000720c */ /* 0x008fe40003f05070 */
[----:B------:R-:W-:Y:S01]  /*34b0*/  IMAD.IADD R5, R5, 0x1, R11 ;  /* 0x0000000105057824 */ /* 0x000fe200078e020b */
[----:B------:R-:W-:Y:S02]  /*34c0*/  I2FP.F32.U32 R11, R26 ;  /* 0x0000001a000b7245 */ /* 0x000fe40000201000 */
[----:B------:R-:W-:Y:S02]  /*34d0*/  ISETP.NE.AND.EX P0, PT, R33, RZ, PT, P0 ;  /* 0x000000ff2100720c */ /* 0x000fe40003f05300 */
[----:B------:R-:W3:Y:S01]  /*34e0*/  LDC R23, c[0x0][0x148] ;  /* 0x00005200ff177b82 */ /* 0x000ee20000000800 */
[----:B------:R-:W-:Y:S01]  /*34f0*/  FMUL R11, R11, UR6 ;  /* 0x000000060b0b7c20 */ /* 0x000fe20008400000 */
[----:B0-----:R-:W-:-:S02]  /*3500*/  SHF.R.U64 R18, R4, R14, R5 ;  /* 0x0000000e04127219 */ /* 0x001fc40000001205 */
[----:B------:R-:W-:Y:S01]  /*3510*/  SHF.R.U32.HI R5, RZ, R14, R5 ;  /* 0x0000000eff057219 */ /* 0x000fe20000011605 */
[----:B------:R0:W4:Y:S03]  /*3520*/  F2I.U32.TRUNC.NTZ R19, R11 ;  /* 0x0000000b00137305 */ /* 0x000126000020f000 */
[----:B------:R-:W0:Y:S01]  /*3530*/  LDC R22, c[0x0][0x600] ;  /* 0x00018000ff167b82 */ /* 0x000e220000000800 */
[-CC-:B-1----:R-:W-:Y:S02]  /*3540*/  SHF.R.U64 R16, R18, R28.reuse, R5.reuse ;  /* 0x0000001c12107219 */ /* 0x182fe40000001205 */
[----:B------:R-:W-:-:S05]  /*3550*/  SHF.R.U32.HI R5, RZ, R28, R5 ;  /* 0x0000001cff057219 */ /* 0x000fca0000011605 */
[----:B------:R-:W1:Y:S01]  /*3560*/  LDC R24, c[0x0][0x648] ;  /* 0x00019200ff187b82 */ /* 0x000e620000000800 */
[-CC-:B--2---:R-:W-:Y:S02]  /*3570*/  SHF.R.U64 R20, R16, R30.reuse, R5.reuse ;  /* 0x0000001e10147219 */ /* 0x184fe40000001205 */
[-C--:B------:R-:W-:Y:S02]  /*3580*/  SHF.L.U32 R13, R13, R30.reuse, RZ ;  /* 0x0000001e0d0d7219 */ /* 0x080fe400000006ff */
[-C--:B------:R-:W-:Y:S01]  /*3590*/  SHF.R.U32.HI R5, RZ, R30.reuse, R5 ;  /* 0x0000001eff057219 */ /* 0x080fe20000011605 */
[----:B------:R-:W-:Y:S01]  /*35a0*/  IMAD.MOV.U32 R4, RZ, RZ, R20 ;  /* 0x000000ffff047224 */ /* 0x000fe200078e0014 */
[----:B------:R-:W-:Y:S01]  /*35b0*/  SHF.L.U32 R30, R15, R30, RZ ;  /* 0x0000001e0f1e7219 */ /* 0x000fe200000006ff */
[----:B------:R-:W2:Y:S01]  /*35c0*/  LDC R29, c[0x0][0x638] ;  /* 0x00018e00ff1d7b82 */ /* 0x000ea20000000800 */
[----:B------:R-:W-:-:S07]  /*35d0*/  LOP3.LUT R27, RZ, R13, RZ, 0x33, !PT ;  /* 0x0000000dff1b7212 */ /* 0x000fce00078e33ff */
[----:B------:R-:W0:Y:S01]  /*35e0*/  LDC R31, c[0x0][0x610] ;  /* 0x00018400ff1f7b82 */ /* 0x000e220000000800 */
[----:B----4-:R-:W-:Y:S05]  /*35f0*/  @!P0 BRA `(.L_x_58) ;  /* 0x0000000000288947 */ /* 0x010fea0003800000 */
[----:B0-----:R-:W0:Y:S02]  /*3600*/  LDC R11, c[0x0][0x64c] ;  /* 0x00019300ff0b7b82 */ /* 0x001e240000000800 */
        /* <DEDUP_REMOVED lines=9> */
.L_x_58:
[----:B-1----:R-:W-:Y:S01]  /*36a0*/  SHF.R.U64 R4, R4, R24, R5 ;  /* 0x0000001804047219 */ /* 0x002fe20000001205 */
[----:B0-----:R-:W-:Y:S01]  /*36b0*/  VIADD R13, R22, 0xffffffff ;  /* 0xffffffff160d7836 */ /* 0x001fe20000000000 */
[----:B------:R-:W-:Y:S01]  /*36c0*/  LOP3.LUT R11, R16, R27, RZ, 0xc0, !PT ;  /* 0x0000001b100b7212 */ /* 0x000fe200078ec0ff */
[----:B------:R-:W-:Y:S02]  /*36d0*/  IMAD.MOV R19, RZ, RZ, -R19 ;  /* 0x000000ffff137224 */ /* 0x000fe400078e0a13 */
[----:B------:R-:W-:Y:S02]  /*36e0*/  IMAD.MOV R5, RZ, RZ, -R4 ;  /* 0x000000ffff057224 */ /* 0x000fe400078e0a04 */
[----:B------:R-:W-:Y:S01]  /*36f0*/  IMAD R24, R30, R4, R11 ;  /* 0x000000041e187224 */ /* 0x000fe200078e020b */
[----:B------:R-:W-:Y:S01]  /*3700*/  LOP3.LUT R11, R18, R13, RZ, 0xc0, !PT ;  /* 0x0000000d120b7212 */ /* 0x000fe200078ec0ff */
[----:B---3--:R-:W-:Y:S02]  /*3710*/  @P2 IMAD R25, R23, R19, R26 ;  /* 0x0000001317192224 */ /* 0x008fe400078e021a */
[----:B--2---:R-:W-:-:S02]  /*3720*/  IMAD R4, R5, R29, R20 ;  /* 0x0000001d05047224 */ /* 0x004fc400078e0214 */
[----:B------:R-:W-:Y:S02]  /*3730*/  IMAD R24, R24, R31, R25 ;  /* 0x0000001f18187224 */ /* 0x000fe400078e0219 */
[----:B------:R-:W-:Y:S02]  /*3740*/  IMAD R11, R4, R22, R11 ;  /* 0x00000016040b7224 */ /* 0x000fe400078e020b */
[----:B------:R-:W-:-:S03]  /*3750*/  IMAD.MOV.U32 R5, RZ, RZ, 0x1 ;  /* 0x00000001ff057424 */ /* 0x000fc600078e00ff */
[----:B------:R-:W-:Y:S02]  /*3760*/  SEL R13, R11, R24, !P2 ;  /* 0x000000180b0d7207 */ /* 0x000fe40005000000 */
[----:B------:R-:W-:-:S07]  /*3770*/  SEL R24, R24, R11, !P2 ;  /* 0x0000000b18187207 */ /* 0x000fce0005000000 */
.L_x_56:
[----:B------:R-:W-:Y:S01]  /*3780*/  LOP3.LUT P0, RZ, R5, 0xff, RZ, 0xc0, !PT ;  /* 0x000000ff05ff7812 */ /* 0x000fe2000780c0ff */
[----:B------:R-:W-:-:S12]  /*3790*/  IMAD.MOV.U32 R16, RZ, RZ, R24 ;  /* 0x000000ffff107224 */ /* 0x000fd800078e0018 */
[----:B------:R-:W-:Y:S05]  /*37a0*/  @P0 BRA `(.L_x_59) ;  /* 0xffffffd800a00947 */ /* 0x000fea000383ffff */
[----:B------:R-:W-:Y:S05]  /*37b0*/  EXIT ;  /* 0x000000000000794d */ /* 0x000fea0003800000 */
.L_x_7:
[----:B0-----:R-:W-:Y:S01]  /*37c0*/  ULDC.64 UR4, c[0x0][0x650] ;  /* 0x0001940000047ab9 */ /* 0x001fe20000000a00 */
        /* <DEDUP_REMOVED lines=25> */
.L_x_61:
[----:B------:R-:W0:Y:S01]  /*3960*/  LDC.64 R28, c[0x0][0x640] ;  /* 0x00019000ff1c7b82 */ /* 0x000e220000000a00 */
[-CC-:B------:R-:W-:Y:S01]  /*3970*/  SHF.R.U64 R21, R16, R8.reuse, R17.reuse ;  /* 0x0000000810157219 */ /* 0x180fe20000001211 */
[----:B------:R-:W-:Y:S01]  /*3980*/  IMAD.MOV.U32 R31, RZ, RZ, 0x1 ;  /* 0x00000001ff1f7424 */ /* 0x000fe200078e00ff */
[----:B------:R-:W-:Y:S01]  /*3990*/  SHF.R.U32.HI R3, RZ, R8, R17 ;  /* 0x00000008ff037219 */ /* 0x000fe20000011611 */
[----:B------:R-:W-:Y:S01]  /*39a0*/  IMAD.MOV.U32 R8, RZ, RZ, R0 ;  /* 0x000000ffff087224 */ /* 0x000fe200078e0000 */
[----:B------:R-:W-:-:S03]  /*39b0*/  IADD3 R15, P0, RZ, -R21, RZ ;  /* 0x80000015ff0f7210 */ /* 0x000fc60007f1e0ff */
[----:B------:R-:W1:Y:S02]  /*39c0*/  LDC R16, c[0x0][0x618] ;  /* 0x00018600ff107b82 */ /* 0x000e640000000800 */
[----:B------:R-:W-:Y:S02]  /*39d0*/  IMAD.X R3, RZ, RZ, ~R3, P0 ;  /* 0x000000ffff037224 */ /* 0x000fe400000e0e03 */
[----:B------:R-:W-:-:S04]  /*39e0*/  IMAD.WIDE.U32 R12, R15, R22, R8 ;  /* 0x000000160f0c7225 */ /* 0x000fc800078e0008 */
[----:B------:R-:W2:Y:S01]  /*39f0*/  LDC R24, c[0x0][0x608] ;  /* 0x00018200ff187b82 */ /* 0x000ea20000000800 */
[----:B------:R-:W-:-:S04]  /*3a00*/  IMAD R14, R3, R22, RZ ;  /* 0x00000016030e7224 */ /* 0x000fc800078e02ff */
[----:B------:R-:W-:-:S03]  /*3a10*/  IMAD R3, R15, R23, R14 ;  /* 0x000000170f037224 */ /* 0x000fc600078e020e */
[----:B------:R-:W3:Y:S01]  /*3a20*/  LDC R26, c[0x0][0x658] ;  /* 0x00019600ff1a7b82 */ /* 0x000ee20000000800 */
[----:B------:R-:W-:Y:S01]  /*3a30*/  IMAD.IADD R3, R13, 0x1, R3 ;  /* 0x000000010d037824 */ /* 0x000fe200078e0203 */
[----:B0-----:R-:W-:Y:S01]  /*3a40*/  ISETP.NE.U32.AND P0, PT, R28, RZ, PT ;  /* 0x000000ff1c00720c */ /* 0x001fe20003f05070 */
[----:B------:R-:W-:-:S03]  /*3a50*/  IMAD.MOV.U32 R13, RZ, RZ, -0x1 ;  /* 0xffffffffff0d7424 */ /* 0x000fc600078e00ff */
[----:B------:R-:W-:Y:S02]  /*3a60*/  ISETP.NE.AND.EX P0, PT, R29, RZ, PT, P0 ;  /* 0x000000ff1d00720c */ /* 0x000fe40003f05300 */
        /* <DEDUP_REMOVED lines=24> */
.L_x_62:
[----:B-1----:R-:W-:Y:S01]  /*3bf0*/  SHF.R.U64 R8, R12, R27, R13 ;  /* 0x0000001b0c087219 */ /* 0x002fe2000000120d */
[----:B0-----:R-:W-:Y:S01]  /*3c00*/  VIADD R13, R25, 0xffffffff ;  /* 0xffffffff190d7836 */ /* 0x001fe20000000000 */
[----:B------:R-:W-:Y:S01]  /*3c10*/  SHF.L.U32 R5, R31, R26, RZ ;  /* 0x0000001a1f057219 */ /* 0x000fe200000006ff */
[----:B------:R-:W-:Y:S01]  /*3c20*/  @P2 IMAD R10, R11, R20, R4 ;  /* 0x000000140b0a2224 */ /* 0x000fe200078e0204 */
[----:B------:R-:W-:Y:S01]  /*3c30*/  LOP3.LUT R3, R22, R33, RZ, 0xc0, !PT ;  /* 0x0000002116037212 */ /* 0x000fe200078ec0ff */
[----:B------:R-:W-:Y:S01]  /*3c40*/  IMAD.MOV R12, RZ, RZ, -R8 ;  /* 0x000000ffff0c7224 */ /* 0x000fe200078e0a08 */
[----:B------:R-:W-:Y:S01]  /*3c50*/  LOP3.LUT R18, R18, R13, RZ, 0xc0, !PT ;  /* 0x0000000d12127212 */ /* 0x000fe200078ec0ff */
[----:B------:R-:W-:Y:S02]  /*3c60*/  IMAD.MOV.U32 R4, RZ, RZ, 0x1 ;  /* 0x00000001ff047424 */ /* 0x000fe400078e00ff */
[----:B------:R-:W-:Y:S02]  /*3c70*/  IMAD R5, R5, R8, R3 ;  /* 0x0000000805057224 */ /* 0x000fe400078e0203 */
[----:B--2---:R-:W-:-:S02]  /*3c80*/  IMAD R3, R12, R30, R23 ;  /* 0x0000001e0c037224 */ /* 0x004fc400078e0217 */
[----:B---3--:R-:W-:Y:S02]  /*3c90*/  IMAD R10, R5, R32, R10 ;  /* 0x00000020050a7224 */ /* 0x008fe400078e020a */
[----:B------:R-:W-:Y:S01]  /*3ca0*/  IMAD R19, R3, R25, R18 ;  /* 0x0000001903137224 */ /* 0x000fe200078e0212 */
[----:B------:R-:W-:Y:S01]  /*3cb0*/  PRMT R3, R4, 0x7610, R3 ;  /* 0x0000761004037816 */ /* 0x000fe20000000003 */
[----:B------:R-:W-:-:S03]  /*3cc0*/  IMAD.MOV.U32 R16, RZ, RZ, R21 ;  /* 0x000000ffff107224 */ /* 0x000fc600078e0015 */
[----:B------:R-:W-:Y:S02]  /*3cd0*/  SEL R18, R19, R10, !P2 ;  /* 0x0000000a13127207 */ /* 0x000fe40005000000 */
[----:B------:R-:W-:-:S07]  /*3ce0*/  SEL R19, R10, R19, !P2 ;  /* 0x000000130a137207 */ /* 0x000fce0005000000 */
.L_x_60:
[----:B------:R-:W-:-:S08]  /*3cf0*/  NOP ;  /* 0x0000000000007918 */ /* 0x000fd00000000000 */
[----:B------:R-:W0:-:S00]  /*3d00*/  USETMAXREG.DEALLOC.CTAPOOL 0x28 ;  /* 0x00000028000079c8 */ /* 0x000e0000080e0500 */
[----:B0-----:R-:W-:-:S13]  /*3d10*/  ISETP.NE.AND P0, PT, R2, RZ, PT ;  /* 0x000000ff0200720c */ /* 0x001fda0003f05270 */
[----:B------:R-:W-:Y:S05]  /*3d20*/  @P0 EXIT ;  /* 0x000000000000094d */ /* 0x000fea0003800000 */
[----:B------:R-:W-:Y:S01]  /*3d30*/  LOP3.LUT P0, RZ, R3, 0xff, RZ, 0xc0, !PT ;  /* 0x000000ff03ff7812 */ /* 0x000fe2000780c0ff */
[----:B------:R-:W-:Y:S02]  /*3d40*/  IMAD.MOV.U32 R8, RZ, RZ, 0x1 ;  /* 0x00000001ff087424 */ /* 0x000fe400078e00ff */
[----:B------:R-:W-:-:S10]  /*3d50*/  IMAD.MOV.U32 R17, RZ, RZ, RZ ;  /* 0x000000ffff117224 */ /* 0x000fd400078e00ff */
[----:B------:R-:W-:Y:S05]  /*3d60*/  @!P0 BRA `(.L_x_63) ;  /* 0x0000000c00788947 */ /* 0x000fea0003800000 */
[----:B------:R-:W0:Y:S01]  /*3d70*/  LDC R2, c[0x0][0x28c] ;  /* 0x0000a300ff027b82 */ /* 0x000e220000000800 */
[----:B------:R-:W1:Y:S01]  /*3d80*/  S2R R12, SR_CgaCtaId ;  /* 0x00000000000c7919 */ /* 0x000e620000008800 */
[----:B------:R-:W-:Y:S01]  /*3d90*/  ULDC UR5, c[0x0][0x658] ;  /* 0x0001960000057ab9 */ /* 0x000fe20000000800 */
[----:B------:R-:W-:Y:S01]  /*3da0*/  UMOV UR7, 0xffffffff ;  /* 0xffffffff00077882 */ /* 0x000fe20000000000 */
[----:B------:R-:W-:Y:S01]  /*3db0*/  ULDC UR6, c[0x0][0xc] ;  /* 0x0000030000067ab9 */ /* 0x000fe20000000800 */
[----:B------:R-:W-:Y:S01]  /*3dc0*/  USHF.L.U32 UR9, UR7, UR5, URZ ;  /* 0x0000000507097299 */ /* 0x000fe2000800063f */
[----:B------:R-:W-:Y:S01]  /*3dd0*/  BSSY B0, `(.L_x_63) ;  /* 0x00000d7000007945 */ /* 0x000fe20003800000 */
[----:B------:R-:W-:Y:S01]  /*3de0*/  UMOV UR8, 0x1 ;  /* 0x0000000100087882 */ /* 0x000fe20000000000 */
[----:B------:R-:W-:Y:S01]  /*3df0*/  ULDC UR7, c[0x0][0x10] ;  /* 0x0000040000077ab9 */ /* 0x000fe20000000800 */
[----:B------:R-:W-:Y:S01]  /*3e00*/  USHF.L.U32 UR5, UR8, UR5, URZ ;  /* 0x0000000508057299 */ /* 0x000fe2000800063f */
[----:B------:R-:W-:Y:S01]  /*3e10*/  IMAD.MOV.U32 R14, RZ, RZ, 0x1 ;  /* 0x00000001ff0e7424 */ /* 0x000fe200078e00ff */
[----:B------:R-:W-:Y:S01]  /*3e20*/  UIMAD.WIDE.U32 UR6, UR6, UR7, URZ ;  /* 0x00000007060672a5 */ /* 0x000fe2000f8e003f */
[----:B------:R-:W-:Y:S01]  /*3e30*/  LOP3.LUT R15, R7, 0x2, RZ, 0xfc, !PT ;  /* 0x00000002070f7812 */ /* 0x000fe200078efcff */
[----:B------:R-:W-:Y:S01]  /*3e40*/  ULDC UR8, c[0x0][0x14] ;  /* 0x0000050000087ab9 */ /* 0x000fe20000000800 */
[----:B------:R-:W-:Y:S01]  /*3e50*/  IMAD.MOV.U32 R8, RZ, RZ, 0x1 ;  /* 0x00000001ff087424 */ /* 0x000fe200078e00ff */
[----:B------:R-:W-:Y:S01]  /*3e60*/  UIMAD.WIDE.U32 UR30, UR6, UR8, URZ ;  /* 0x00000008061e72a5 */ /* 0x000fe2000f8e003f */
[----:B------:R-:W-:Y:S01]  /*3e70*/  IMAD.MOV.U32 R17, RZ, RZ, RZ ;  /* 0x000000ffff117224 */ /* 0x000fe200078e00ff */
[----:B------:R-:W-:Y:S01]  /*3e80*/  UIMAD UR7, UR7, UR8, URZ ;  /* 0x00000008070772a4 */ /* 0x000fe2000f8e023f */
[----:B------:R-:W-:Y:S01]  /*3e90*/  ULDC UR4, c[0x0][0x600] ;  /* 0x0001800000047ab9 */ /* 0x000fe20000000800 */
[----:B------:R-:W-:-:S02]  /*3ea0*/  ULOP3.LUT UR6, URZ, UR9, URZ, 0x33, !UPT ;  /* 0x000000093f067292 */ /* 0x000fc4000f8e333f */
[----:B------:R-:W-:Y:S01]  /*3eb0*/  UIADD3 UR4, UR4, -0x1, URZ ;  /* 0xffffffff04047890 */ /* 0x000fe2000fffe03f */
[----:B0-----:R-:W-:Y:S01]  /*3ec0*/  VIADD R2, R2, 0xff ;  /* 0x000000ff02027836 */ /* 0x001fe20000000000 */
[----:B------:R-:W-:Y:S01]  /*3ed0*/  UIADD3 UR7, UR31, UR7, URZ ;  /* 0x000000071f077290 */ /* 0x000fe2000fffe03f */
[----:B------:R-:W-:-:S03]  /*3ee0*/  ULDC.64 UR38, c[0x0][0x198] ;  /* 0x0000660000267ab9 */ /* 0x000fc60000000a00 */
[----:B------:R-:W-:-:S04]  /*3ef0*/  SHF.R.S32.HI R3, RZ, 0x1f, R2 ;  /* 0x0000001fff037819 */ /* 0x000fc80000011402 */
[----:B------:R-:W-:Y:S01]  /*3f00*/  LEA.HI R3, R3, R2, RZ, 0x8 ;  /* 0x0000000203037211 */ /* 0x000fe200078f40ff */
[C---:B-1----:R-:W-:Y:S02]  /*3f10*/  IMAD.SHL.U32 R11, R12.reuse, 0x8, RZ ;  /* 0x000000080c0b7824 */ /* 0x042fe400078e00ff */
[----:B------:R-:W-:Y:S01]  /*3f20*/  IMAD.SHL.U32 R12, R12, 0x400, RZ ;  /* 0x000004000c0c7824 */ /* 0x000fe200078e00ff */
[----:B------:R-:W-:Y:S02]  /*3f30*/  SHF.R.S32.HI R10, RZ, 0x8, R3 ;  /* 0x00000008ff0a7819 */ /* 0x000fe40000011403 */
[----:B------:R-:W-:Y:S02]  /*3f40*/  LOP3.LUT R11, R11, 0x8, RZ, 0xc0, !PT ;  /* 0x000000080b0b7812 */ /* 0x000fe400078ec0ff */
[----:B------:R-:W-:Y:S01]  /*3f50*/  LOP3.LUT R12, R12, 0x400, RZ, 0xc0, !PT ;  /* 0x000004000c0c7812 */ /* 0x000fe200078ec0ff */
[----:B------:R-:W-:-:S07]  /*3f60*/  VIADD R13, R10, 0x1 ;  /* 0x000000010a0d7836 */ /* 0x000fce0000000000 */
.L_x_74:
[----:B------:R-:W-:-:S03]  /*3f70*/  UMOV UR8, 0xffffffff ;  /* 0xffffffff00087882 */ /* 0x000fc60000000000 */
[----:B------:R-:W-:Y:S05]  /*3f80*/  BRA.DIV UR8, `(.L_x_64) ;  /* 0x0000001208287947 */ /* 0x000fea000b800000 */
[----:B------:R-:W-:-:S13]  /*3f90*/  ELECT P0, URZ, PT ;  /* 0x00000000003f782f */ /* 0x000fda0003800000 */
.L_x_87:
[----:B------:R-:W0:Y:S01]  /*3fa0*/  LDC R2, c[0x0][0x28c] ;  /* 0x0000a300ff027b82 */ /* 0x000e220000000800 */
[----:B------:R-:W-:Y:S01]  /*3fb0*/  BSSY B1, `(.L_x_65) ;  /* 0x0000044000017945 */ /* 0x000fe20003800000 */
[----:B0-----:R-:W-:-:S13]  /*3fc0*/  ISETP.LT.OR P0, PT, R2, 0x1, !P0 ;  /* 0x000000010200780c */ /* 0x001fda0004701670 */
[----:B------:R-:W-:Y:S05]  /*3fd0*/  @P0 BRA `(.L_x_66) ;  /* 0x0000000400040947 */ /* 0x000fea0003800000 */
[----:B------:R-:W-:Y:S02]  /*3fe0*/  IMAD.SHL.U32 R19, R19, 0x80, RZ ;  /* 0x0000008013137824 */ /* 0x000fe400078e00ff */
[----:B------:R-:W-:Y:S02]  /*3ff0*/  IMAD R20, R18, 0x10, R11 ;  /* 0x0000001012147824 */ /* 0x000fe400078e020b */
[----:B------:R-:W-:Y:S02]  /*4000*/  IMAD.MOV.U32 R23, RZ, RZ, RZ ;  /* 0x000000ffff177224 */ /* 0x000fe400078e00ff */
[----:B------:R-:W-:Y:S02]  /*4010*/  IMAD.MOV.U32 R2, RZ, RZ, R13 ;  /* 0x000000ffff027224 */ /* 0x000fe400078e000d */
[----:B------:R-:W-:Y:S02]  /*4020*/  IMAD.MOV.U32 R3, RZ, RZ, R8 ;  /* 0x000000ffff037224 */ /* 0x000fe400078e0008 */
[----:B------:R-:W-:-:S07]  /*4030*/  IMAD.MOV.U32 R5, RZ, RZ, R17 ;  /* 0x000000ffff057224 */ /* 0x000fce00078e0011 */
.L_x_69:
[----:B------:R-:W0:Y:S01]  /*4040*/  S2R R21, SR_CgaCtaId ;  /* 0x0000000000157919 */ /* 0x000e220000008800 */
[----:B------:R-:W-:Y:S02]  /*4050*/  MOV R4, 0x400 ;  /* 0x0000040000047802 */ /* 0x000fe40000000f00 */
[----:B------:R-:W-:-:S13]  /*4060*/  LOP3.LUT P1, RZ, R6, 0x7f, RZ, 0xc0, !PT ;  /* 0x0000007f06ff7812 */ /* 0x000fda000782c0ff */
[----:B------:R-:W1:Y:S01]  /*4070*/  @!P1 LDC R18, c[0x0][0x500] ;  /* 0x00014000ff129b82 */ /* 0x000e620000000800 */
[----:B0-----:R-:W-:Y:S02]  /*4080*/  LEA R22, R21, R4, 0x18 ;  /* 0x0000000415167211 */ /* 0x001fe400078ec0ff */
[----:B------:R-:W-:-:S03]  /*4090*/  SHF.L.U32 R4, R3, 0x1f, RZ ;  /* 0x0000001f03047819 */ /* 0x000fc600000006ff */
[----:B------:R-:W-:-:S04]  /*40a0*/  IMAD R21, R5, 0x8, R22 ;  /* 0x0000000805157824 */ /* 0x000fc800078e0216 */
[----:B------:R-:W0:Y:S02]  /*40b0*/  SYNCS.PHASECHK.TRANS64.TRYWAIT P0, [R21+URZ+0x30], R4 ;  /* 0x00003004150075a7 */ /* 0x000e24000800017f */
[----:B01----:R-:W-:Y:S05]  /*40c0*/  @!P0 BRA `(.L_x_67) ;  /* 0x0000000c00f88947 */ /* 0x003fea0003800000 */
.L_x_88:
[----:B0-----:R-:W-:Y:S01]  /*40d0*/  PRMT R4, R15, 0x9910, RZ ;  /* 0x000099100f047816 */ /* 0x001fe200000000ff */
[----:B------:R0:W-:Y:S03]  /*40e0*/  @!P1 SYNCS.ARRIVE.TRANS64 RZ, [R21+URZ], R18 ;  /* 0x0000001215ff99a7 */ /* 0x0001e6000800003f */
[----:B------:R-:W-:-:S13]  /*40f0*/  ISETP.NE.AND P0, PT, R4, 0x2, PT ;  /* 0x000000020400780c */ /* 0x000fda0003f05270 */
[----:B0-----:R-:W-:Y:S05]  /*4100*/  @P0 BRA `(.L_x_68) ;  /* 0x0000000000040947 */ /* 0x001fea0003800000 */
[----:B------:R-:W-:Y:S01]  /*4110*/  BPT.TRAP 0x1 ;  /* 0x000000040000795c */ /* 0x000fe20000300000 */
.L_x_68:
[----:B------:R-:W-:Y:S01]  /*4120*/  IMAD R4, R5, 0x8000, R22 ;  /* 0x0000800005047824 */ /* 0x000fe200078e0216 */
[----:B------:R-:W-:Y:S01]  /*4130*/  R2UR UR34, R23 ;  /* 0x00000000172272ca */ /* 0x000fe200000e0000 */
[----:B------:R-:W-:Y:S01]  /*4140*/  VIADD R2, R2, 0xffffffff ;  /* 0xffffffff02027836 */ /* 0x000fe20000000000 */
[----:B------:R-:W-:Y:S01]  /*4150*/  R2UR UR33, R21 ;  /* 0x00000000152172ca */ /* 0x000fe200000e0000 */
[----:B------:R-:W-:Y:S01]  /*4160*/  UIADD3 UR14, UP0, UR38, 0xf0, URZ ;  /* 0x000000f0260e7890 */ /* 0x000fe2000ff1e03f */
[----:B------:R-:W-:Y:S01]  /*4170*/  R2UR UR24, R4 ;  /* 0x00000000041872ca */ /* 0x000fe200000e0000 */
[----:B------:R-:W-:Y:S01]  /*4180*/  IMAD R4, R5, 0x1000, R12 ;  /* 0x0000100005047824 */ /* 0x000fe200078e020c */
[----:B------:R-:W-:Y:S01]  /*4190*/  R2UR UR36, R16 ;  /* 0x00000000102472ca */ /* 0x000fe200000e0000 */
[----:B------:R-:W-:Y:S01]  /*41a0*/  UIADD3 UR40, UP1, UR38, 0x1f0, URZ ;  /* 0x000001f026287890 */ /* 0x000fe2000ff3e03f */
[----:B------:R-:W-:Y:S01]  /*41b0*/  R2UR UR35, R19 ;  /* 0x00000000132372ca */ /* 0x000fe200000e0000 */
[----:B------:R-:W-:Y:S01]  /*41c0*/  IMAD.IADD R4, R22, 0x1, R4 ;  /* 0x0000000116047824 */ /* 0x000fe200078e0204 */
[----:B------:R-:W-:Y:S01]  /*41d0*/  R2UR UR19, R20 ;  /* 0x00000000141372ca */ /* 0x000fe200000e0000 */
[----:B------:R-:W-:Y:S01]  /*41e0*/  UIADD3.X UR15, URZ, UR39, URZ, UP0, !UPT ;  /* 0x000000273f0f7290 */ /* 0x000fe200087fe43f */
[----:B------:R-:W-:Y:S01]  /*41f0*/  ISETP.GT.AND P1, PT, R2, 0x1, PT ;  /* 0x000000010200780c */ /* 0x000fe20003f24270 */
[----:B------:R-:W-:Y:S01]  /*4200*/  UIADD3 UR26, UR34, 0x80, URZ ;  /* 0x00000080221a7890 */ /* 0x000fe2000fffe03f */
[----:B------:R-:W-:Y:S01]  /*4210*/  R2UR UR8, R4 ;  /* 0x00000000040872ca */ /* 0x000fe200000e0000 */
[----:B------:R-:W-:Y:S01]  /*4220*/  UIADD3.X UR41, URZ, UR39, URZ, UP1, !UPT ;  /* 0x000000273f297290 */ /* 0x000fe20008ffe43f */
[----:B------:R-:W-:Y:S01]  /*4230*/  VIADD R5, R5, 0x1 ;  /* 0x0000000105057836 */ /* 0x000fe20000000000 */
[----:B------:R-:W-:Y:S01]  /*4240*/  UIADD3 UR32, UR24, 0x180, URZ ;  /* 0x0000018018207890 */ /* 0x000fe2000fffe03f */
[----:B------:R-:W-:Y:S01]  /*4250*/  VIADD R23, R23, 0x100 ;  /* 0x0000010017177836 */ /* 0x000fe20000000000 */
[----:B------:R-:W-:Y:S01]  /*4260*/  UIADD3 UR24, UR24, 0x4180, URZ ;  /* 0x0000418018187890 */ /* 0x000fe2000fffe03f */
[----:B------:R-:W-:Y:S01]  /*4270*/  UMOV UR22, 0x0 ;  /* 0x0000000000167882 */ /* 0x000fe20000000000 */
[----:B------:R-:W-:Y:S01]  /*4280*/  UMOV UR23, 0x10000000 ;  /* 0x1000000000177882 */ /* 0x000fe20000000000 */
[----:B------:R-:W-:Y:S01]  /*4290*/  ISETP.NE.AND P0, PT, R5, 0x6, PT ;  /* 0x000000060500780c */ /* 0x000fe20003f05270 */
[----:B------:R-:W-:Y:S01]  /*42a0*/  UMOV UR25, UR33 ;  /* 0x0000002100197c82 */ /* 0x000fe20008000000 */
[----:B------:R-:W-:Y:S01]  /*42b0*/  UMOV UR28, UR36 ;  /* 0x00000024001c7c82 */ /* 0x000fe20008000000 */
[----:B------:R-:W-:-:S02]  /*42c0*/  UMOV UR27, UR35 ;  /* 0x00000023001b7c82 */ /* 0x000fc40008000000 */
[----:B------:R-:W-:Y:S01]  /*42d0*/  UIADD3 UR16, UR8, 0x30180, URZ ;  /* 0x0003018008107890 */ /* 0x000fe2000fffe03f */
[----:B------:R0:W-:Y:S01]  /*42e0*/  UTMALDG.3D [UR32], [UR14], desc[UR22] ;  /* 0x000016200e0075b4 */ /* 0x0001e20008011000 */
[----:B------:R-:W-:Y:S01]  /*42f0*/  UIADD3 UR8, UR8, 0x30980, URZ ;  /* 0x0003098008087890 */ /* 0x000fe2000fffe03f */
[----:B------:R-:W-:Y:S01]  /*4300*/  SEL R4, RZ, 0x1, P0 ;  /* 0x00000001ff047807 */ /* 0x000fe20000000000 */
[----:B------:R-:W-:Y:S01]  /*4310*/  UMOV UR13, 0x30000 ;  /* 0x00030000000d7882 */ /* 0x000fe20000000000 */
[----:B------:R-:W-:Y:S01]  /*4320*/  UMOV UR17, UR33 ;  /* 0x0000002100117c82 */ /* 0x000fe20008000000 */
[----:B------:R-:W-:Y:S01]  /*4330*/  UMOV UR18, UR34 ;  /* 0x0000002200127c82 */ /* 0x000fe20008000000 */
[----:B------:R-:W-:Y:S01]  /*4340*/  UMOV UR20, UR36 ;  /* 0x0000002400147c82 */ /* 0x000fe20008000000 */
[----:B------:R-:W-:Y:S01]  /*4350*/  UMOV UR9, UR33 ;  /* 0x0000002100097c82 */ /* 0x000fe20008000000 */
[----:B------:R-:W-:Y:S01]  /*4360*/  UMOV UR11, UR19 ;  /* 0x00000013000b7c82 */ /* 0x000fe20008000000 */
[----:B------:R-:W-:Y:S01]  /*4370*/  UMOV UR12, UR36 ;  /* 0x00000024000c7c82 */ /* 0x000fe20008000000 */
[----:B------:R0:W-:Y:S01]  /*4380*/  UTMALDG.3D [UR24], [UR14], desc[UR22] ;  /* 0x000016180e0075b4 */ /* 0x0001e20008011000 */
[----:B------:R-:W-:Y:S01]  /*4390*/  UMOV UR10, UR26 ;  /* 0x0000001a000a7c82 */ /* 0x000fe20008000000 */
[----:B------:R-:W-:-:S02]  /*43a0*/  LOP3.LUT R3, R3, R4, RZ, 0x3c, !PT ;  /* 0x0000000403037212 */ /* 0x000fc400078e3cff */
[----:B------:R-:W-:Y:S01]  /*43b0*/  SEL R5, R5, RZ, P0 ;  /* 0x000000ff05057207 */ /* 0x000fe20000000000 */
[----:B------:R0:W-:Y:S01]  /*43c0*/  UTMALDG.3D.MULTICAST [UR16], [UR40], UR13, desc[UR22] ;  /* 0x00001610280073b4 */ /* 0x0001e2000801180d */
[----:B------:R0:W-:Y:S02]  /*43d0*/  UTMALDG.3D.MULTICAST [UR8], [UR40], UR13, desc[UR22] ;  /* 0x00001608280073b4 */ /* 0x0001e4000801180d */
[----:B0-----:R-:W-:Y:S05]  /*43e0*/  @P1 BRA `(.L_x_69) ;  /* 0xfffffffc00141947 */ /* 0x001fea000383ffff */
.L_x_66:
[----:B------:R-:W-:Y:S05]  /*43f0*/  BSYNC B1 ;  /* 0x0000000000017941 */ /* 0x000fea0003800000 */
.L_x_65:
[----:B------:R-:W-:Y:S01]  /*4400*/  LOP3.LUT P1, RZ, R14, 0xff, RZ, 0xc0, !PT ;  /* 0x000000ff0eff7812 */ /* 0x000fe2000782c0ff */
[C---:B------:R-:W-:Y:S01]  /*4410*/  IMAD.IADD R4, R10.reuse, 0x1, R17 ;  /* 0x000000010a047824 */ /* 0x040fe200078e0211 */
[----:B------:R-:W-:Y:S01]  /*4420*/  ULDC.64 UR8, c[0x0][0x650] ;  /* 0x0001940000087ab9 */ /* 0x000fe20000000a00 */
[----:B------:R-:W-:Y:S01]  /*4430*/  ISETP.GE.U32.AND P3, PT, R10, 0x6, PT ;  /* 0x000000060a00780c */ /* 0x000fe20003f66070 */
[----:B------:R-:W-:Y:S01]  /*4440*/  BSSY B1, `(.L_x_70) ;  /* 0x000006d000017945 */ /* 0x000fe20003800000 */
[----:B------:R-:W-:Y:S01]  /*4450*/  IMAD.MOV.U32 R19, RZ, RZ, -0x1 ;  /* 0xffffffffff137424 */ /* 0x000fe200078e00ff */
[----:B------:R-:W-:Y:S01]  /*4460*/  ISETP.GT.U32.AND P0, PT, R4, 0x5, PT ;  /* 0x000000050400780c */ /* 0x000fe20003f04070 */
[----:B------:R-:W-:Y:S01]  /*4470*/  IMAD.MOV.U32 R18, RZ, RZ, -0x1 ;  /* 0xffffffffff127424 */ /* 0x000fe200078e00ff */
[----:B------:R-:W-:Y:S01]  /*4480*/  PRMT R14, RZ, 0x7610, R14 ;  /* 0x00007610ff0e7816 */ /* 0x000fe2000000000e */
[----:B------:R-:W-:Y:S01]  /*4490*/  IMAD.MOV.U32 R16, RZ, RZ, -0x1 ;  /* 0xffffffffff107424 */ /* 0x000fe200078e00ff */
[----:B------:R-:W-:-:S03]  /*44a0*/  ISETP.LT.U32.AND P0, PT, R10, 0x6, P0 ;  /* 0x000000060a00780c */ /* 0x000fc60000701070 */
[----:B------:R-:W0:Y:S01]  /*44b0*/  @P1 S2R R3, SR_CgaCtaId ;  /* 0x0000000000031919 */ /* 0x000e220000008800 */
[----:B------:R-:W-:-:S04]  /*44c0*/  @P1 MOV R2, 0x400 ;  /* 0x0000040000021802 */ /* 0x000fc80000000f00 */
[----:B0-----:R-:W-:Y:S01]  /*44d0*/  @P1 LEA R5, R3, R2, 0x18 ;  /* 0x0000000203051211 */ /* 0x001fe200078ec0ff */
[----:B------:R-:W-:-:S03]  /*44e0*/  IMAD.WIDE.U32 R2, R4, -0x55555555, RZ ;  /* 0xaaaaaaab04027825 */ /* 0x000fc600078e00ff */
[----:B------:R0:W-:Y:S01]  /*44f0*/  @P1 SYNCS.ARRIVE.TRANS64.A1T0 RZ, [R5+URZ+0x78], RZ ;  /* 0x000078ff05ff19a7 */ /* 0x0001e2000810003f */
[----:B------:R-:W-:Y:S02]  /*4500*/  IADD3 R0, P1, R0, UR30, RZ ;  /* 0x0000001e00007c10 */ /* 0x000fe4000ff3e0ff */
[----:B------:R-:W-:Y:S02]  /*4510*/  PRMT R2, RZ, 0x7610, R2 ;  /* 0x00007610ff027816 */ /* 0x000fe40000000002 */
[----:B------:R-:W-:Y:S02]  /*4520*/  IADD3.X R9, R9, UR7, RZ, P1, !PT ;  /* 0x0000000709097c10 */ /* 0x000fe40008ffe4ff */
[----:B0-----:R-:W-:Y:S02]  /*4530*/  SHF.R.U32.HI R5, RZ, 0x2, R3 ;  /* 0x00000002ff057819 */ /* 0x001fe40000011603 */
[----:B------:R-:W-:Y:S02]  /*4540*/  SEL R3, RZ, 0x1, !P0 ;  /* 0x00000001ff037807 */ /* 0x000fe40004000000 */
[----:B------:R-:W-:Y:S01]  /*4550*/  ISETP.GE.U32.AND P0, PT, R0, UR8, PT ;  /* 0x0000000800007c0c */ /* 0x000fe2000bf06070 */
[----:B------:R-:W-:Y:S01]  /*4560*/  IMAD R17, R5, -0x6, R4 ;  /* 0xfffffffa05117824 */ /* 0x000fe200078e0204 */
[----:B------:R-:W-:-:S02]  /*4570*/  LOP3.LUT R8, R8, R3, RZ, 0x3c, !PT ;  /* 0x0000000308087212 */ /* 0x000fc400078e3cff */
[----:B------:R-:W-:Y:S02]  /*4580*/  ISETP.GE.U32.AND.EX P0, PT, R9, UR9, PT, P0 ;  /* 0x0000000909007c0c */ /* 0x000fe4000bf06100 */
[----:B------:R-:W-:-:S11]  /*4590*/  @P3 LOP3.LUT R8, R8, 0x1, R5, 0x78, !PT ;  /* 0x0000000108083812 */ /* 0x000fd600078e7805 */
[----:B------:R-:W-:Y:S05]  /*45a0*/  @P0 BRA `(.L_x_71) ;  /* 0x0000000400580947 */ /* 0x000fea0003800000 */
[----:B------:R-:W0:Y:S01]  /*45b0*/  S2R R18, SR_CTAID.X ;  /* 0x0000000000127919 */ /* 0x000e220000002500 */
[----:B------:R-:W-:Y:S01]  /*45c0*/  ULDC.64 UR8, c[0x0][0x628] ;  /* 0x00018a0000087ab9 */ /* 0x000fe20000000a00 */
[----:B------:R-:W-:Y:S01]  /*45d0*/  ULDC UR11, c[0x0][0x630] ;  /* 0x00018c00000b7ab9 */ /* 0x000fe20000000800 */
[----:B------:R-:W-:Y:S01]  /*45e0*/  ISETP.NE.U32.AND P0, PT, RZ, UR8, PT ;  /* 0x00000008ff007c0c */ /* 0x000fe2000bf05070 */
[----:B------:R-:W1:Y:S01]  /*45f0*/  S2R R19, SR_CTAID.Y ;  /* 0x0000000000137919 */ /* 0x000e620000002600 */
[----:B------:R-:W-:Y:S01]  /*4600*/  ULDC UR12, c[0x0][0x150] ;  /* 0x00005400000c7ab9 */ /* 0x000fe20000000800 */
[----:B------:R-:W-:Y:S01]  /*4610*/  IMAD.MOV.U32 R2, RZ, RZ, R0 ;  /* 0x000000ffff027224 */ /* 0x000fe200078e0000 */
[----:B------:R-:W-:Y:S01]  /*4620*/  ISETP.NE.AND.EX P0, PT, RZ, UR9, PT, P0 ;  /* 0x00000009ff007c0c */ /* 0x000fe2000bf05300 */
[----:B------:R-:W-:Y:S01]  /*4630*/  IMAD.MOV.U32 R3, RZ, RZ, R9 ;  /* 0x000000ffff037224 */ /* 0x000fe200078e0009 */
[----:B0-----:R-:W-:-:S11]  /*4640*/  I2FP.F32.U32 R20, R18 ;  /* 0x0000001200147245 */ /* 0x001fd60000201000 */
[----:B------:R-:W-:Y:S05]  /*4650*/  @!P0 BRA `(.L_x_72) ;  /* 0x0000000000288947 */ /* 0x000fea0003800000 */
[----:B------:R-:W-:Y:S02]  /*4660*/  ULDC UR10, c[0x0][0x634] ;  /* 0x00018d00000a7ab9 */ /* 0x000fe40000000800 */
[----:B------:R-:W-:-:S05]  /*4670*/  IADD3 R3, P0, R0, UR10, RZ ;  /* 0x0000000a00037c10 */ /* 0x000fca000ff1e0ff */
[----:B------:R-:W-:-:S04]  /*4680*/  IMAD.X R21, RZ, RZ, R9, P0 ;  /* 0x000000ffff157224 */ /* 0x000fc800000e0609 */
[----:B------:R-:W-:-:S04]  /*4690*/  IMAD.WIDE.U32 R4, R21, UR8, RZ ;  /* 0x0000000815047c25 */ /* 0x000fc8000f8e00ff */
[----:B------:R-:W-:-:S04]  /*46a0*/  IMAD.WIDE.U32 R4, P0, R3, UR9, R4 ;  /* 0x0000000903047c25 */ /* 0x000fc8000f800004 */
[----:B------:R-:W-:-:S04]  /*46b0*/  IMAD.WIDE.U32 R2, R3, UR8, RZ ;  /* 0x0000000803027c25 */ /* 0x000fc8000f8e00ff */
[----:B------:R-:W-:Y:S01]  /*46c0*/  IMAD.MOV.U32 R2, RZ, RZ, R5 ;  /* 0x000000ffff027224 */ /* 0x000fe200078e0005 */
[----:B------:R-:W-:Y:S01]  /*46d0*/  IADD3 RZ, P1, R3, R4, RZ ;  /* 0x0000000403ff7210 */ /* 0x000fe20007f3e0ff */
[----:B------:R-:W-:-:S04]  /*46e0*/  IMAD.X R3, RZ, RZ, RZ, P0 ;  /* 0x000000ffff037224 */ /* 0x000fc800000e06ff */
[----:B------:R-:W-:-:S08]  /*46f0*/  IMAD.WIDE.U32.X R2, R21, UR9, R2, P1 ;  /* 0x0000000915027c25 */ /* 0x000fd000088e0402 */
.L_x_72:
[--C-:B------:R-:W-:Y:S01]  /*4700*/  SHF.R.U64 R16, R2, UR11, R3.reuse ;  /* 0x0000000b02107c19 */ /* 0x100fe20008001203 */
[----:B------:R-:W-:Y:S01]  /*4710*/  FMUL R20, R20, UR12 ;  /* 0x0000000c14147c20 */ /* 0x000fe20008400000 */
[----:B------:R-:W-:Y:S01]  /*4720*/  SHF.R.U32.HI R2, RZ, UR11, R3 ;  /* 0x0000000bff027c19 */ /* 0x000fe20008011603 */
[----:B------:R-:W0:Y:S01]  /*4730*/  LDC R23, c[0x0][0x144] ;  /* 0x00005100ff177b82 */ /* 0x000e220000000800 */
[----:B------:R-:W-:Y:S01]  /*4740*/  IADD3 R21, P0, RZ, -R16, RZ ;  /* 0x80000010ff157210 */ /* 0x000fe20007f1e0ff */
[----:B------:R-:W-:Y:S01]  /*4750*/  ULDC UR10, c[0x0][0x154] ;  /* 0x00005500000a7ab9 */ /* 0x000fe20000000800 */
[----:B-1----:R-:W-:Y:S01]  /*4760*/  I2FP.F32.U32 R3, R19 ;  /* 0x0000001300037245 */ /* 0x002fe20000201000 */
[----:B------:R-:W1:Y:S01]  /*4770*/  F2I.U32.TRUNC.NTZ R20, R20 ;  /* 0x0000001400147305 */ /* 0x000e62000020f000 */
[----:B------:R-:W-:Y:S01]  /*4780*/  ULDC.64 UR8, c[0x0][0x620] ;  /* 0x0001880000087ab9 */ /* 0x000fe20000000a00 */
[----:B------:R-:W-:Y:S02]  /*4790*/  IMAD.X R2, RZ, RZ, ~R2, P0 ;  /* 0x000000ffff027224 */ /* 0x000fe400000e0e02 */
[----:B------:R-:W-:Y:S01]  /*47a0*/  FMUL R4, R3, UR10 ;  /* 0x0000000a03047c20 */ /* 0x000fe20008400000 */
[----:B------:R-:W2:Y:S01]  /*47b0*/  LDC R22, c[0x0][0x148] ;  /* 0x00005200ff167b82 */ /* 0x000ea20000000800 */
[----:B------:R-:W-:Y:S01]  /*47c0*/  IMAD R2, R2, UR8, RZ ;  /* 0x0000000802027c24 */ /* 0x000fe2000f8e02ff */
[----:B------:R-:W-:Y:S01]  /*47d0*/  ULDC.64 UR10, c[0x0][0x640] ;  /* 0x00019000000a7ab9 */ /* 0x000fe20000000a00 */
[----:B------:R-:W-:Y:S01]  /*47e0*/  IMAD.MOV.U32 R3, RZ, RZ, R9 ;  /* 0x000000ffff037224 */ /* 0x000fe200078e0009 */
[----:B------:R-:W-:Y:S01]  /*47f0*/  ISETP.NE.U32.AND P0, PT, RZ, UR10, PT ;  /* 0x0000000aff007c0c */ /* 0x000fe2000bf05070 */
[----:B------:R-:W3:Y:S01]  /*4800*/  F2I.U32.TRUNC.NTZ R4, R4 ;  /* 0x0000000400047305 */ /* 0x000ee2000020f000 */
[----:B------:R-:W-:-:S02]  /*4810*/  IMAD R5, R21, UR9, R2 ;  /* 0x0000000915057c24 */ /* 0x000fc4000f8e0202 */
[----:B------:R-:W-:Y:S01]  /*4820*/  IMAD.MOV.U32 R2, RZ, RZ, R0 ;  /* 0x000000ffff027224 */ /* 0x000fe200078e0000 */
[----:B------:R-:W-:Y:S01]  /*4830*/  ISETP.NE.AND.EX P0, PT, RZ, UR11, PT, P0 ;  /* 0x0000000bff007c0c */ /* 0x000fe2000bf05300 */
[----:B-1----:R-:W-:Y:S02]  /*4840*/  IMAD.MOV R20, RZ, RZ, -R20 ;  /* 0x000000ffff147224 */ /* 0x002fe400078e0a14 */
[----:B------:R-:W-:Y:S01]  /*4850*/  IMAD.WIDE.U32 R2, R21, UR8, R2 ;  /* 0x0000000815027c25 */ /* 0x000fe2000f8e0002 */
[----:B------:R-:W-:-:S03]  /*4860*/  ULDC UR8, c[0x0][0x618] ;  /* 0x0001860000087ab9 */ /* 0x000fc60000000800 */
[----:B------:R-:W-:Y:S02]  /*4870*/  IMAD.IADD R3, R3, 0x1, R5 ;  /* 0x0000000103037824 */ /* 0x000fe400078e0205 */
[----:B0-----:R-:W-:-:S03]  /*4880*/  IMAD R18, R23, R20, R18 ;  /* 0x0000001417127224 */ /* 0x001fc600078e0212 */
[--C-:B------:R-:W-:Y:S01]  /*4890*/  SHF.R.U64 R20, R2, UR8, R3.reuse ;  /* 0x0000000802147c19 */ /* 0x100fe20008001203 */
[----:B---3--:R-:W-:Y:S01]  /*48a0*/  IMAD.MOV R2, RZ, RZ, -R4 ;  /* 0x000000ffff027224 */ /* 0x008fe200078e0a04 */
[----:B------:R-:W-:Y:S01]  /*48b0*/  SHF.R.U32.HI R3, RZ, UR8, R3 ;  /* 0x00000008ff037c19 */ /* 0x000fe20008011603 */
[----:B------:R-:W-:Y:S02]  /*48c0*/  ULDC UR8, c[0x0][0x608] ;  /* 0x0001820000087ab9 */ /* 0x000fe40000000800 */
[----:B--2---:R-:W-:Y:S01]  /*48d0*/  @P2 IMAD R18, R22, R2, R19 ;  /* 0x0000000216122224 */ /* 0x004fe200078e0213 */
[--C-:B------:R-:W-:Y:S02]  /*48e0*/  SHF.R.U64 R22, R20, UR8, R3.reuse ;  /* 0x0000000814167c19 */ /* 0x100fe40008001203 */
[----:B------:R-:W-:Y:S01]  /*48f0*/  SHF.R.U32.HI R3, RZ, UR8, R3 ;  /* 0x00000008ff037c19 */ /* 0x000fe20008011603 */
[----:B------:R-:W-:-:S03]  /*4900*/  ULDC UR8, c[0x0][0x658] ;  /* 0x0001960000087ab9 */ /* 0x000fc60000000800 */
[--C-:B------:R-:W-:Y:S02]  /*4910*/  SHF.R.U64 R19, R22, UR8, R3.reuse ;  /* 0x0000000816137c19 */ /* 0x100fe40008001203 */
[----:B------:R-:W-:-:S03]  /*4920*/  SHF.R.U32.HI R21, RZ, UR8, R3 ;  /* 0x00000008ff157c19 */ /* 0x000fc60008011603 */
[----:B------:R-:W-:Y:S02]  /*4930*/  IMAD.MOV.U32 R4, RZ, RZ, R19 ;  /* 0x000000ffff047224 */ /* 0x000fe400078e0013 */
[----:B------:R-:W-:Y:S01]  /*4940*/  IMAD.MOV.U32 R3, RZ, RZ, R21 ;  /* 0x000000ffff037224 */ /* 0x000fe200078e0015 */
[----:B------:R-:W-:Y:S06]  /*4950*/  @!P0 BRA `(.L_x_73) ;  /* 0x00000000002c8947 */ /* 0x000fec0003800000 */
        /* <DEDUP_REMOVED lines=9> */
[----:B------:R-:W-:-:S04]  /*49f0*/  IMAD.WIDE.U32.X R2, R21, UR11, R2, P1 ;  /* 0x0000000b15027c25 */ /* 0x000fc800088e0402 */
[----:B------:R-:W-:-:S07]  /*4a00*/  IMAD.MOV.U32 R4, RZ, RZ, R2 ;  /* 0x000000ffff047224 */ /* 0x000fce00078e0002 */
.L_x_73:
[----:B------:R-:W-:Y:S01]  /*4a10*/  ULDC UR8, c[0x0][0x648] ;  /* 0x0001920000087ab9 */ /* 0x000fe20000000800 */
[----:B------:R-:W-:Y:S01]  /*4a20*/  LOP3.LUT R2, R22, UR6, RZ, 0xc0, !PT ;  /* 0x0000000616027c12 */ /* 0x000fe2000f8ec0ff */
[----:B------:R-:W-:Y:S01]  /*4a30*/  ULDC UR9, c[0x0][0x610] ;  /* 0x0001840000097ab9 */ /* 0x000fe20000000800 */
[----:B------:R-:W-:Y:S01]  /*4a40*/  SHF.R.U64 R3, R4, UR8, R3 ;  /* 0x0000000804037c19 */ /* 0x000fe20008001203 */
[----:B------:R-:W-:Y:S01]  /*4a50*/  ULDC UR8, c[0x0][0x638] ;  /* 0x00018e0000087ab9 */ /* 0x000fe20000000800 */
[----:B------:R-:W-:-:S03]  /*4a60*/  LOP3.LUT R5, R20, UR4, RZ, 0xc0, !PT ;  /* 0x0000000414057c12 */ /* 0x000fc6000f8ec0ff */
[----:B------:R-:W-:Y:S02]  /*4a70*/  IMAD.MOV R4, RZ, RZ, -R3 ;  /* 0x000000ffff047224 */ /* 0x000fe400078e0a03 */
[----:B------:R-:W-:Y:S02]  /*4a80*/  IMAD R3, R3, UR5, R2 ;  /* 0x0000000503037c24 */ /* 0x000fe4000f8e0202 */
[----:B------:R-:W-:Y:S01]  /*4a90*/  IMAD R2, R4, UR8, R19 ;  /* 0x0000000804027c24 */ /* 0x000fe2000f8e0213 */
[----:B------:R-:W-:Y:S01]  /*4aa0*/  ULDC UR8, c[0x0][0x600] ;  /* 0x0001800000087ab9 */ /* 0x000fe20000000800 */
[----:B------:R-:W-:Y:S02]  /*4ab0*/  IMAD R19, R3, UR9, R18 ;  /* 0x0000000903137c24 */ /* 0x000fe4000f8e0212 */
[----:B------:R-:W-:Y:S02]  /*4ac0*/  IMAD R4, R2, UR8, R5 ;  /* 0x0000000802047c24 */ /* 0x000fe4000f8e0205 */
[----:B------:R-:W-:-:S03]  /*4ad0*/  IMAD.MOV.U32 R3, RZ, RZ, 0x1 ;  /* 0x00000001ff037424 */ /* 0x000fc600078e00ff */
[----:B------:R-:W-:Y:S02]  /*4ae0*/  SEL R18, R4, R19, !P2 ;  /* 0x0000001304127207 */ /* 0x000fe40005000000 */
[----:B------:R-:W-:Y:S02]  /*4af0*/  PRMT R2, R3, 0x7610, R2 ;  /* 0x0000761003027816 */ /* 0x000fe40000000002 */
[----:B------:R-:W-:-:S07]  /*4b00*/  SEL R19, R19, R4, !P2 ;  /* 0x0000000413137207 */ /* 0x000fce0005000000 */
.L_x_71:
[----:B------:R-:W-:Y:S05]  /*4b10*/  BSYNC B1 ;  /* 0x0000000000017941 */ /* 0x000fea0003800000 */
.L_x_70:
[----:B------:R-:W-:-:S13]  /*4b20*/  LOP3.LUT P0, RZ, R2, 0xff, RZ, 0xc0, !PT ;  /* 0x000000ff02ff7812 */ /* 0x000fda000780c0ff */
[----:B------:R-:W-:Y:S05]  /*4b30*/  @P0 BRA `(.L_x_74) ;  /* 0xfffffff4000c0947 */ /* 0x000fea000383ffff */
[----:B------:R-:W-:Y:S05]  /*4b40*/  BSYNC B0 ;  /* 0x0000000000007941 */ /* 0x000fea0003800000 */
.L_x_63:
[----:B------:R-:W-:-:S03]  /*4b50*/  UMOV UR8, 0xffffffff ;  /* 0xffffffff00087882 */ /* 0x000fc60000000000 */
[----:B------:R-:W-:Y:S05]  /*4b60*/  BRA.DIV UR8, `(.L_x_75) ;  /* 0x0000000608647947 */ /* 0x000fea000b800000 */
[----:B------:R-:W-:-:S13]  /*4b70*/  ELECT P0, URZ, PT ;  /* 0x00000000003f782f */ /* 0x000fda0003800000 */
.L_x_91:
[----:B------:R-:W-:Y:S04]  /*4b80*/  BSSY B0, `(.L_x_76) ;  /* 0x000003d000007945 */ /* 0x000fe80003800000 */
[----:B------:R-:W-:Y:S05]  /*4b90*/  @!P0 BRA `(.L_x_77) ;  /* 0x0000000000ec8947 */ /* 0x000fea0003800000 */
[----:B------:R-:W-:-:S04]  /*4ba0*/  LOP3.LUT R7, R7, 0x2, RZ, 0xfc, !PT ;  /* 0x0000000207077812 */ /* 0x000fc800078efcff */
[----:B------:R-:W-:-:S13]  /*4bb0*/  ISETP.NE.AND P0, PT, R7, 0x3, PT ;  /* 0x000000030700780c */ /* 0x000fda0003f05270 */
[----:B------:R-:W-:Y:S05]  /*4bc0*/  @!P0 BRA `(.L_x_78) ;  /* 0x0000000000048947 */ /* 0x000fea0003800000 */
[----:B------:R-:W-:Y:S01]  /*4bd0*/  BPT.TRAP 0x1 ;  /* 0x000000040000795c */ /* 0x000fe20000300000 */
.L_x_78:
[----:B------:R-:W0:Y:S01]  /*4be0*/  S2R R3, SR_CgaCtaId ;  /* 0x0000000000037919 */ /* 0x000e220000008800 */
[----:B------:R-:W-:Y:S02]  /*4bf0*/  MOV R0, 0x400 ;  /* 0x0000040000007802 */ /* 0x000fe40000000f00 */
[----:B------:R-:W-:Y:S02]  /*4c00*/  SHF.L.U32 R2, R8, 0x1f, RZ ;  /* 0x0000001f08027819 */ /* 0x000fe400000006ff */
[----:B0-----:R-:W-:-:S05]  /*4c10*/  LEA R0, R3, R0, 0x18 ;  /* 0x0000000003007211 */ /* 0x001fca00078ec0ff */
[----:B------:R-:W-:-:S04]  /*4c20*/  VIADD R0, R0, 0x30 ;  /* 0x0000003000007836 */ /* 0x000fc80000000000 */
[C---:B------:R-:W-:Y:S02]  /*4c30*/  IMAD R5, R17.reuse, 0x8, R0 ;  /* 0x0000000811057824 */ /* 0x040fe400078e0200 */
[----:B------:R-:W-:Y:S02]  /*4c40*/  VIADD R17, R17, 0x1 ;  /* 0x0000000111117836 */ /* 0x000fe40000000000 */
[----:B------:R-:W0:Y:S03]  /*4c50*/  SYNCS.PHASECHK.TRANS64.TRYWAIT P0, [R5+URZ], R2 ;  /* 0x00000002050075a7 */ /* 0x000e26000800017f */
[----:B------:R-:W-:-:S04]  /*4c60*/  ISETP.NE.AND P1, PT, R17, 0x6, PT ;  /* 0x000000061100780c */ /* 0x000fc80003f25270 */
[----:B------:R-:W-:Y:S02]  /*4c70*/  SEL R3, RZ, 0x1, P1 ;  /* 0x00000001ff037807 */ /* 0x000fe40000800000 */
[----:B------:R-:W-:Y:S02]  /*4c80*/  SEL R17, R17, RZ, P1 ;  /* 0x000000ff11117207 */ /* 0x000fe40000800000 */
[----:B------:R-:W-:-:S03]  /*4c90*/  LOP3.LUT R8, R8, R3, RZ, 0x3c, !PT ;  /* 0x0000000308087212 */ /* 0x000fc600078e3cff */
[----:B------:R-:W-:Y:S01]  /*4ca0*/  IMAD R7, R17, 0x8, R0 ;  /* 0x0000000811077824 */ /* 0x000fe200078e0200 */
[----:B------:R-:W-:Y:S01]  /*4cb0*/  SHF.L.U32 R4, R8, 0x1f, RZ ;  /* 0x0000001f08047819 */ /* 0x000fe200000006ff */
[----:B0-----:R-:W-:Y:S06]  /*4cc0*/  @!P0 BRA `(.L_x_79) ;  /* 0x00000004002c8947 */ /* 0x001fec0003800000 */
.L_x_92:
[----:B------:R-:W1:Y:S01]  /*4cd0*/  SYNCS.PHASECHK.TRANS64.TRYWAIT P0, [R7+URZ], R4 ;  /* 0x00000004070075a7 */ /* 0x000e62000800017f */
[----:B0-----:R-:W-:-:S05]  /*4ce0*/  VIADD R2, R17, 0x1 ;  /* 0x0000000111027836 */ /* 0x001fca0000000000 */
[----:B------:R-:W-:-:S04]  /*4cf0*/  ISETP.NE.AND P1, PT, R2, 0x6, PT ;  /* 0x000000060200780c */ /* 0x000fc80003f25270 */
[----:B------:R-:W-:Y:S02]  /*4d00*/  SEL R3, RZ, 0x1, P1 ;  /* 0x00000001ff037807 */ /* 0x000fe40000800000 */
[----:B------:R-:W-:Y:S02]  /*4d10*/  SEL R9, R2, RZ, P1 ;  /* 0x000000ff02097207 */ /* 0x000fe40000800000 */
[----:B------:R-:W-:-:S03]  /*4d20*/  LOP3.LUT R8, R8, R3, RZ, 0x3c, !PT ;  /* 0x0000000308087212 */ /* 0x000fc600078e3cff */
[----:B------:R-:W-:Y:S01]  /*4d30*/  IMAD R6, R9, 0x8, R0 ;  /* 0x0000000809067824 */ /* 0x000fe200078e0200 */
[----:B------:R-:W-:Y:S01]  /*4d40*/  SHF.L.U32 R5, R8, 0x1f, RZ ;  /* 0x0000001f08057819 */ /* 0x000fe200000006ff */
[----:B-1----:R-:W-:Y:S06]  /*4d50*/  @!P0 BRA `(.L_x_80) ;  /* 0x00000004001c8947 */ /* 0x002fec0003800000 */
.L_x_93:
[----:B------:R-:W1:Y:S01]  /*4d60*/  SYNCS.PHASECHK.TRANS64.TRYWAIT P0, [R6+URZ], R5 ;  /* 0x00000005060075a7 */ /* 0x000e62000800017f */
[----:B------:R-:W-:-:S05]  /*4d70*/  VIADD R2, R9, 0x1 ;  /* 0x0000000109027836 */ /* 0x000fca0000000000 */
[----:B------:R-:W-:-:S04]  /*4d80*/  ISETP.NE.AND P1, PT, R2, 0x6, PT ;  /* 0x000000060200780c */ /* 0x000fc80003f25270 */
[----:B------:R-:W-:Y:S02]  /*4d90*/  SEL R3, RZ, 0x1, P1 ;  /* 0x00000001ff037807 */ /* 0x000fe40000800000 */
[----:B0-----:R-:W-:Y:S02]  /*4da0*/  SEL R7, R2, RZ, P1 ;  /* 0x000000ff02077207 */ /* 0x001fe40000800000 */
[----:B------:R-:W-:-:S03]  /*4db0*/  LOP3.LUT R8, R8, R3, RZ, 0x3c, !PT ;  /* 0x0000000308087212 */ /* 0x000fc600078e3cff */
[----:B------:R-:W-:Y:S01]  /*4dc0*/  IMAD R9, R7, 0x8, R0 ;  /* 0x0000000807097824 */ /* 0x000fe200078e0200 */
[----:B------:R-:W-:Y:S01]  /*4dd0*/  SHF.L.U32 R4, R8, 0x1f, RZ ;  /* 0x0000001f08047819 */ /* 0x000fe200000006ff */
[----:B-1----:R-:W-:Y:S06]  /*4de0*/  @!P0 BRA `(.L_x_81) ;  /* 0x00000004000c8947 */ /* 0x002fec0003800000 */
.L_x_94:
[----:B------:R-:W1:Y:S01]  /*4df0*/  SYNCS.PHASECHK.TRANS64.TRYWAIT P0, [R9+URZ], R4 ;  /* 0x00000004090075a7 */ /* 0x000e62000800017f */
[----:B------:R-:W-:-:S05]  /*4e00*/  VIADD R2, R7, 0x1 ;  /* 0x0000000107027836 */ /* 0x000fca0000000000 */
[----:B------:R-:W-:-:S04]  /*4e10*/  ISETP.NE.AND P1, PT, R2, 0x6, PT ;  /* 0x000000060200780c */ /* 0x000fc80003f25270 */
[----:B------:R-:W-:Y:S02]  /*4e20*/  SEL R3, RZ, 0x1, P1 ;  /* 0x00000001ff037807 */ /* 0x000fe40000800000 */
[----:B------:R-:W-:Y:S02]  /*4e30*/  SEL R7, R2, RZ, P1 ;  /* 0x000000ff02077207 */ /* 0x000fe40000800000 */
[----:B------:R-:W-:-:S03]  /*4e40*/  LOP3.LUT R11, R8, R3, RZ, 0x3c, !PT ;  /* 0x00000003080b7212 */ /* 0x000fc600078e3cff */
[----:B0-----:R-:W-:Y:S01]  /*4e50*/  IMAD R6, R7, 0x8, R0 ;  /* 0x0000000807067824 */ /* 0x001fe200078e0200 */
[----:B------:R-:W-:Y:S01]  /*4e60*/  SHF.L.U32 R5, R11, 0x1f, RZ ;  /* 0x0000001f0b057819 */ /* 0x000fe200000006ff */
[----:B-1----:R-:W-:Y:S06]  /*4e70*/  @!P0 BRA `(.L_x_82) ;  /* 0x0000000000fc8947 */ /* 0x002fec0003800000 */
.L_x_95:
[----:B------:R-:W1:Y:S01]  /*4e80*/  SYNCS.PHASECHK.TRANS64.TRYWAIT P0, [R6+URZ], R5 ;  /* 0x00000005060075a7 */ /* 0x000e62000800017f */
[----:B------:R-:W-:-:S05]  /*4e90*/  VIADD R2, R7, 0x1 ;  /* 0x0000000107027836 */ /* 0x000fca0000000000 */
[----:B------:R-:W-:-:S04]  /*4ea0*/  ISETP.NE.AND P1, PT, R2, 0x6, PT ;  /* 0x000000060200780c */ /* 0x000fc80003f25270 */
[----:B0-----:R-:W-:Y:S02]  /*4eb0*/  SEL R4, RZ, 0x1, P1 ;  /* 0x00000001ff047807 */ /* 0x001fe40000800000 */
[----:B------:R-:W-:Y:S02]  /*4ec0*/  SEL R3, R2, RZ, P1 ;  /* 0x000000ff02037207 */ /* 0x000fe40000800000 */
[----:B------:R-:W-:Y:S01]  /*4ed0*/  LOP3.LUT R4, R11, R4, RZ, 0x3c, !PT ;  /* 0x000000040b047212 */ /* 0x000fe200078e3cff */
[----:B-1----:R-:W-:Y:S06]  /*4ee0*/  @!P0 BRA `(.L_x_83) ;  /* 0x0000000000f48947 */ /* 0x002fec0003800000 */
.L_x_96:
[----:B------:R-:W-:Y:S01]  /*4ef0*/  IMAD R3, R3, 0x8, R0 ;  /* 0x0000000803037824 */ /* 0x000fe200078e0200 */
[----:B------:R-:W-:-:S07]  /*4f00*/  SHF.L.U32 R0, R4, 0x1f, RZ ;  /* 0x0000001f04007819 */ /* 0x000fce00000006ff */
.L_x_84:
[----:B-1----:R1:W2:Y:S02]  /*4f10*/  SYNCS.PHASECHK.TRANS64.TRYWAIT P0, [R3+URZ], R0 ;  /* 0x00000000030075a7 */ /* 0x0022a4000800017f */
[----:B--2---:R-:W-:Y:S05]  /*4f20*/  @!P0 NANOSLEEP.SYNCS 0x989680 ;  /* 0x009896800000895d */ /* 0x004fea0003900000 */
[----:B------:R-:W2:Y:S02]  /*4f30*/  @!P0 SYNCS.PHASECHK.TRANS64 P0, [R3+URZ], R0 ;  /* 0x00000000030085a7 */ /* 0x000ea4000800007f */
[----:B--2---:R-:W-:Y:S05]  /*4f40*/  @!P0 BRA `(.L_x_84) ;  /* 0xfffffffc00f08947 */ /* 0x004fea000383ffff */
.L_x_77:
[----:B------:R-:W-:Y:S05]  /*4f50*/  BSYNC B0 ;  /* 0x0000000000007941 */ /* 0x000fea0003800000 */
.L_x_76:
[----:B------:R-:W-:Y:S05]  /*4f60*/  EXIT ;  /* 0x000000000000794d */ /* 0x000fea0003800000 */
.L_x_21:
[----:B-1----:R-:W-:-:S04]  /*4f70*/  IMAD.U32 R5, RZ, RZ, UR6 ;  /* 0x00000006ff057e24 */ /* 0x002fc8000f8e00ff */
[----:B------:R1:W3:Y:S03]  /*4f80*/  SYNCS.PHASECHK.TRANS64.TRYWAIT P0, [R5+URZ], R4 ;  /* 0x00000004050075a7 */ /* 0x0002e6000800017f */
[----:B---3--:R-:W-:Y:S05]  /*4f90*/  @!P0 NANOSLEEP.SYNCS 0x989680 ;  /* 0x009896800000895d */ /* 0x008fea0003900000 */
[----:B------:R-:W3:Y:S02]  /*4fa0*/  @!P0 SYNCS.PHASECHK.TRANS64 P0, [R5+URZ], R4 ;  /* 0x00000004050085a7 */ /* 0x000ee4000800007f */
[----:B---3--:R-:W-:Y:S05]  /*4fb0*/  @!P0 BRA `(.L_x_21) ;  /* 0xfffffffc00ec8947 */ /* 0x008fea000383ffff */
[----:B------:R-:W-:Y:S05]  /*4fc0*/  BRA `(.L_x_20) ;  /* 0xffffffc400487947 */ /* 0x000fea000383ffff */
.L_x_27:
[----:B-1----:R-:W-:-:S04]  /*4fd0*/  IMAD.U32 R15, RZ, RZ, UR14 ;  /* 0x0000000eff0f7e24 */ /* 0x002fc8000f8e00ff */
[----:B------:R1:W3:Y:S03]  /*4fe0*/  SYNCS.PHASECHK.TRANS64.TRYWAIT P0, [R15+URZ], R12 ;  /* 0x0000000c0f0075a7 */ /* 0x0002e6000800017f */
[----:B---3--:R-:W-:Y:S05]  /*4ff0*/  @!P0 NANOSLEEP.SYNCS 0x989680 ;  /* 0x009896800000895d */ /* 0x008fea0003900000 */
[----:B------:R-:W3:Y:S02]  /*5000*/  @!P0 SYNCS.PHASECHK.TRANS64 P0, [R15+URZ], R12 ;  /* 0x0000000c0f0085a7 */ /* 0x000ee4000800007f */
[----:B---3--:R-:W-:Y:S05]  /*5010*/  @!P0 BRA `(.L_x_27) ;  /* 0xfffffffc00ec8947 */ /* 0x008fea000383ffff */
[----:B------:R-:W-:Y:S05]  /*5020*/  BRA `(.L_x_26) ;  /* 0xffffffc800c07947 */ /* 0x000fea000383ffff */
.L_x_64:
[----:B------:R-:W-:Y:S01]  /*5030*/  BSSY B1, `(.L_x_85) ;  /* 0x0000006000017945 */ /* 0x000fe20003800000 */
[----:B------:R-:W-:-:S07]  /*5040*/  IMAD.MOV.U32 R2, RZ, RZ, -0x1 ;  /* 0xffffffffff027424 */ /* 0x000fce00078e00ff */
[----:B------:R-:W-:Y:S05]  /*5050*/  WARPSYNC.COLLECTIVE R2, `(.L_x_86) ;  /* 0x00000000020c7348 */ /* 0x000fea0003c00000 */
[----:B------:R-:W-:Y:S02]  /*5060*/  ELECT P0, UR62, PT ;  /* 0x00000000003e782f */ /* 0x000fe40003800000 */
[----:B------:R-:W-:Y:S01]  /*5070*/  MOV R2, UR62 ;  /* 0x0000003e00027c02 */ /* 0x000fe20008000f00 */
[----:B------:R-:W-:Y:S10]  /*5080*/  ENDCOLLECTIVE ;  /* 0x000000000000791b */ /* 0x000ff40003800000 */
.L_x_86:
[----:B------:R-:W-:Y:S05]  /*5090*/  BSYNC B1 ;  /* 0x0000000000017941 */ /* 0x000fea0003800000 */
.L_x_85:
[----:B------:R-:W-:Y:S05]  /*50a0*/  BRA `(.L_x_87) ;  /* 0xffffffec00bc7947 */ /* 0x000fea000383ffff */
.L_x_67:
[----:B0-----:R0:W1:Y:S02]  /*50b0*/  SYNCS.PHASECHK.TRANS64.TRYWAIT P0, [R21+URZ+0x30], R4 ;  /* 0x00003004150075a7 */ /* 0x001064000800017f */
[----:B-1----:R-:W-:Y:S05]  /*50c0*/  @!P0 NANOSLEEP.SYNCS 0x989680 ;  /* 0x009896800000895d */ /* 0x002fea0003900000 */
[----:B------:R-:W1:Y:S02]  /*50d0*/  @!P0 SYNCS.PHASECHK.TRANS64 P0, [R21+URZ+0x30], R4 ;  /* 0x00003004150085a7 */ /* 0x000e64000800007f */
[----:B-1----:R-:W-:Y:S05]  /*50e0*/  @!P0 BRA `(.L_x_67) ;  /* 0xfffffffc00f08947 */ /* 0x002fea000383ffff */
[----:B------:R-:W-:Y:S05]  /*50f0*/  BRA `(.L_x_88) ;  /* 0xffffffec00f47947 */ /* 0x000fea000383ffff */
.L_x_75:
[----:B------:R-:W-:Y:S01]  /*5100*/  BSSY B0, `(.L_x_89) ;  /* 0x0000006000007945 */ /* 0x000fe20003800000 */
[----:B------:R-:W-:-:S07]  /*5110*/  IMAD.MOV.U32 R2, RZ, RZ, -0x1 ;  /* 0xffffffffff027424 */ /* 0x000fce00078e00ff */
[----:B------:R-:W-:Y:S05]  /*5120*/  WARPSYNC.COLLECTIVE R2, `(.L_x_90) ;  /* 0x00000000020c7348 */ /* 0x000fea0003c00000 */
[----:B------:R-:W-:Y:S02]  /*5130*/  ELECT P0, UR62, PT ;  /* 0x00000000003e782f */ /* 0x000fe40003800000 */
[----:B------:R-:W-:Y:S01]  /*5140*/  MOV R2, UR62 ;  /* 0x0000003e00027c02 */ /* 0x000fe20008000f00 */
[----:B------:R-:W-:Y:S10]  /*5150*/  ENDCOLLECTIVE ;  /* 0x000000000000791b */ /* 0x000ff40003800000 */
.L_x_90:
[----:B------:R-:W-:Y:S05]  /*5160*/  BSYNC B0 ;  /* 0x0000000000007941 */ /* 0x000fea0003800000 */
.L_x_89:
[----:B------:R-:W-:Y:S05]  /*5170*/  BRA `(.L_x_91) ;  /* 0xfffffff800807947 */ /* 0x000fea000383ffff */
.L_x_79:
[----:B0-----:R0:W1:Y:S02]  /*5180*/  SYNCS.PHASECHK.TRANS64.TRYWAIT P0, [R5+URZ], R2 ;  /* 0x00000002050075a7 */ /* 0x001064000800017f */
[----:B-1----:R-:W-:Y:S05]  /*5190*/  @!P0 NANOSLEEP.SYNCS 0x989680 ;  /* 0x009896800000895d */ /* 0x002fea0003900000 */
[----:B------:R-:W1:Y:S02]  /*51a0*/  @!P0 SYNCS.PHASECHK.TRANS64 P0, [R5+URZ], R2 ;  /* 0x00000002050085a7 */ /* 0x000e64000800007f */
[----:B-1----:R-:W-:Y:S05]  /*51b0*/  @!P0 BRA `(.L_x_79) ;  /* 0xfffffffc00f08947 */ /* 0x002fea000383ffff */
[----:B------:R-:W-:Y:S05]  /*51c0*/  BRA `(.L_x_92) ;  /* 0xfffffff800c07947 */ /* 0x000fea000383ffff */
.L_x_80:
[----:B0-----:R0:W1:Y:S02]  /*51d0*/  SYNCS.PHASECHK.TRANS64.TRYWAIT P0, [R7+URZ], R4 ;  /* 0x00000004070075a7 */ /* 0x001064000800017f */
[----:B-1----:R-:W-:Y:S05]  /*51e0*/  @!P0 NANOSLEEP.SYNCS 0x989680 ;  /* 0x009896800000895d */ /* 0x002fea0003900000 */
[----:B------:R-:W1:Y:S02]  /*51f0*/  @!P0 SYNCS.PHASECHK.TRANS64 P0, [R7+URZ], R4 ;  /* 0x00000004070085a7 */ /* 0x000e64000800007f */
[----:B-1----:R-:W-:Y:S05]  /*5200*/  @!P0 BRA `(.L_x_80) ;  /* 0xfffffffc00f08947 */ /* 0x002fea000383ffff */
[----:B------:R-:W-:Y:S05]  /*5210*/  BRA `(.L_x_93) ;  /* 0xfffffff800d07947 */ /* 0x000fea000383ffff */
.L_x_81:
[----:B0-----:R0:W1:Y:S02]  /*5220*/  SYNCS.PHASECHK.TRANS64.TRYWAIT P0, [R6+URZ], R5 ;  /* 0x00000005060075a7 */ /* 0x001064000800017f */
[----:B-1----:R-:W-:Y:S05]  /*5230*/  @!P0 NANOSLEEP.SYNCS 0x989680 ;  /* 0x009896800000895d */ /* 0x002fea0003900000 */
[----:B------:R-:W1:Y:S02]  /*5240*/  @!P0 SYNCS.PHASECHK.TRANS64 P0, [R6+URZ], R5 ;  /* 0x00000005060085a7 */ /* 0x000e64000800007f */
[----:B-1----:R-:W-:Y:S05]  /*5250*/  @!P0 BRA `(.L_x_81) ;  /* 0xfffffffc00f08947 */ /* 0x002fea000383ffff */
[----:B------:R-:W-:Y:S05]  /*5260*/  BRA `(.L_x_94) ;  /* 0xfffffff800e07947 */ /* 0x000fea000383ffff */
.L_x_82:
[----:B0-----:R0:W1:Y:S02]  /*5270*/  SYNCS.PHASECHK.TRANS64.TRYWAIT P0, [R9+URZ], R4 ;  /* 0x00000004090075a7 */ /* 0x001064000800017f */
[----:B-1----:R-:W-:Y:S05]  /*5280*/  @!P0 NANOSLEEP.SYNCS 0x989680 ;  /* 0x009896800000895d */ /* 0x002fea0003900000 */
[----:B------:R-:W1:Y:S02]  /*5290*/  @!P0 SYNCS.PHASECHK.TRANS64 P0, [R9+URZ], R4 ;  /* 0x00000004090085a7 */ /* 0x000e64000800007f */
[----:B-1----:R-:W-:Y:S05]  /*52a0*/  @!P0 BRA `(.L_x_82) ;  /* 0xfffffffc00f08947 */ /* 0x002fea000383ffff */
[----:B------:R-:W-:Y:S05]  /*52b0*/  BRA `(.L_x_95) ;  /* 0xfffffff800f07947 */ /* 0x000fea000383ffff */
.L_x_83:
[----:B0-----:R0:W1:Y:S02]  /*52c0*/  SYNCS.PHASECHK.TRANS64.TRYWAIT P0, [R6+URZ], R5 ;  /* 0x00000005060075a7 */ /* 0x001064000800017f */
[----:B-1----:R-:W-:Y:S05]  /*52d0*/  @!P0 NANOSLEEP.SYNCS 0x989680 ;  /* 0x009896800000895d */ /* 0x002fea0003900000 */
[----:B------:R-:W1:Y:S02]  /*52e0*/  @!P0 SYNCS.PHASECHK.TRANS64 P0, [R6+URZ], R5 ;  /* 0x00000005060085a7 */ /* 0x000e64000800007f */
[----:B-1----:R-:W-:Y:S05]  /*52f0*/  @!P0 BRA `(.L_x_83) ;  /* 0xfffffffc00f08947 */ /* 0x002fea000383ffff */
[----:B------:R-:W-:Y:S05]  /*5300*/  BRA `(.L_x_96) ;  /* 0xfffffff800f87947 */ /* 0x000fea000383ffff */
.L_x_97:
[----:B------:R-:W-:-:S00]  /*5310*/  BRA `(.L_x_97) ;  /* 0xfffffffc00fc7947 */ /* 0x000fc0000383ffff */
[----:B------:R-:W-:-:S00]  /*5320*/  NOP ;  /* 0x0000000000007918 */ /* 0x000fc00000000000 */
        /* <DEDUP_REMOVED lines=13> */
.L_x_98:


//--------------------- .nv.shared._ZN7cutlass13device_kernelINS_4gemm6kernel13GemmUniversalIN4cute5tupleIJiiiiEEENS1_10collective13CollectiveMmaINS1_37MainloopSm90TmaGmmaWarpSpecializedFP8ILi6ENS5_IJNS4_1CILi2EEENSA_ILi1EEESC_EEENS1_35KernelTmaWarpSpecializedCooperativeEEENS5_IJNSA_ILi128EEENSA_ILi16EEENSA_ILi256EEEEEENS_12float_e4m3_tENS5_IJlSC_lEEESK_SL_NS4_8TiledMMAINS4_8MMA_AtomIJNS4_4SM904GMMA30MMA_64x16x32_F32E4M3E4M3_SS_TNILNSP_7ScaleInE1ELSR_1EEEEEENS4_6LayoutISD_NS5_IJSC_NSA_ILi0EEESV_EEEEENS5_IJNS4_10UnderscoreESY_SY_EEEEENS4_13SM90_TMA_LOADENS4_14ComposedLayoutINS4_7SwizzleILi3ELi4ELi3EEENS4_18smem_ptr_flag_bitsILi8EEENSU_INS5_IJNSA_ILi8EEESG_EEENS5_IJSG_SC_EEEEEEEvNS4_8identityENS4_23SM90_TMA_LOAD_MULTICASTES1B_vS1C_EENS_8epilogue10collective6detail29Sm90TmaWarpSpecializedAdapterINS1G_15DefaultEpilogueISK_SL_SL_NS1F_6thread17LinearCombinationISK_Li1EffLNS1K_9ScaleType4KindE0ELNS_15FloatRoundStyleE2ESK_EENS1_15EpilogueDefaultEEEEEvvEEEEvNT_6ParamsE --------------------------
	.section	.nv.shared._ZN7cutlass13device_kernelINS_4gemm6kernel13GemmUniversalIN4cute5tupleIJiiiiEEENS1_10collective13CollectiveMmaINS1_37MainloopSm90TmaGmmaWarpSpecializedFP8ILi6ENS5_IJNS4_1CILi2EEENSA_ILi1EEESC_EEENS1_35KernelTmaWarpSpecializedCooperativeEEENS5_IJNSA_ILi128EEENSA_ILi16EEENSA_ILi256EEEEEENS_12float_e4m3_tENS5_IJlSC_lEEESK_SL_NS4_8TiledMMAINS4_8MMA_AtomIJNS4_4SM904GMMA30MMA_64x16x32_F32E4M3E4M3_SS_TNILNSP_7ScaleInE1ELSR_1EEEEEENS4_6LayoutISD_NS5_IJSC_NSA_ILi0EEESV_EEEEENS5_IJNS4_10UnderscoreESY_SY_EEEEENS4_13SM90_TMA_LOADENS4_14ComposedLayoutINS4_7SwizzleILi3ELi4ELi3EEENS4_18smem_ptr_flag_bitsILi8EEENSU_INS5_IJNSA_ILi8EEESG_EEENS5_IJSG_SC_EEEEEEEvNS4_8identityENS4_23SM90_TMA_LOAD_MULTICASTES1B_vS1C_EENS_8epilogue10collective6detail29Sm90TmaWarpSpecializedAdapterINS1G_15DefaultEpilogueISK_SL_SL_NS1F_6thread17LinearCombinationISK_Li1EffLNS1K_9ScaleType4KindE0ELNS_15FloatRoundStyleE2ESK_EENS1_15EpilogueDefaultEEEEEvvEEEEvNT_6ParamsE,"aw",@nobits
	.sectionflags	@""
	.align	16
	.zero		1024


//--------------------- .nv.shared.reserved.0     --------------------------
	.section	.nv.shared.reserved.0,"aw",@nobits
	.weak		__nv_reservedSMEM_offset_0_alias
	.size		__nv_reservedSMEM_offset_0_alias, 0, 0
	.other		__nv_reservedSMEM_offset_0_alias,@"STO_CUDA_RESERVED_SHARED STV_DEFAULT"
__nv_reservedSMEM_offset_0_alias:
	.zero		0


//--------------------- .nv.global                --------------------------
	.section	.nv.global,"aw",@nobits
.nv.global:
	.type		_ZN39_INTERNAL_49440205_4_k_cu_3b640c2b_71254cute1_E,@object
	.size		_ZN39_INTERNAL_49440205_4_k_cu_3b640c2b_71254cute1_E,(_ZN39_INTERNAL_49440205_4_k_cu_3b640c2b_71254cuda3std3__45__cpo6cbeginE - _ZN39_INTERNAL_49440205_4_k_cu_3b640c2b_71254cute1_E)
_ZN39_INTERNAL_49440205_4_k_cu_3b640c2b_71254cute1_E:
	.zero		1
	.type		_ZN39_INTERNAL_49440205_4_k_cu_3b640c2b_71254cuda3std3__45__cpo6cbeginE,@object
	.size		_ZN39_INTERNAL_49440205_4_k_cu_3b640c2b_71254cuda3std3__45__cpo6cbeginE,(_ZN39_INTERNAL_49440205_4_k_cu_3b640c2b_71254cuda3std3__48in_placeE - _ZN39_INTERNAL_49440205_4_k_cu_3b640c2b_71254cuda3std3__45__cpo6cbeginE)
_ZN39_INTERNAL_49440205_4_k_cu_3b640c2b_71254cuda3std3__45__cpo6cbeginE:
	.zero		1
	.type		_ZN39_INTERNAL_49440205_4_k_cu_3b640c2b_71254cuda3std3__48in_placeE,@object
	.size		_ZN39_INTERNAL_49440205_4_k_cu_3b640c2b_71254cuda3std3__48in_placeE,(_ZN39_INTERNAL_49440205_4_k_cu_3b640c2b_71254cuda3std6ranges3__45__cpo9iter_moveE - _ZN39_INTERNAL_49440205_4_k_cu_3b640c2b_71254cuda3std3__48in_placeE)
_ZN39_INTERNAL_49440205_4_k_cu_3b640c2b_71254cuda3std3__48in_placeE:
	.zero		1
	.type		_ZN39_INTERNAL_49440205_4_k_cu_3b640c2b_71254cuda3std6ranges3__45__cpo9iter_moveE,@object
	.size		_ZN39_INTERNAL_49440205_4_k_cu_3b640c2b_71254cuda3std6ranges3__45__cpo9iter_moveE,(_ZN39_INTERNAL_49440205_4_k_cu_3b640c2b_71254cuda3std3__45__cpo5beginE - _ZN39_INTERNAL_49440205_4_k_cu_3b640c2b_71254cuda3std6ranges3__45__cpo9iter_moveE)
_ZN39_INTERNAL_49440205_4_k_cu_3b640c2b_71254cuda3std6ranges3__45__cpo9iter_moveE:
	.zero		1
	.type		_ZN39_INTERNAL_49440205_4_k_cu_3b640c2b_71254cuda3std3__45__cpo5beginE,@object
	.size		_ZN39_INTERNAL_49440205_4_k_cu_3b640c2b_71254cuda3std3__45__cpo5beginE,(_ZN39_INTERNAL_49440205_4_k_cu_3b640c2b_71254cuda3std3__441_GLOBAL__N__49440205_4_k_cu_3b640c2b_71256ignoreE - _ZN39_INTERNAL_49440205_4_k_cu_3b640c2b_71254cuda3std3__45__cpo5beginE)
_ZN39_INTERNAL_49440205_4_k_cu_3b640c2b_71254cuda3std3__45__cpo5beginE:
	.zero		1
	.type		_ZN39_INTERNAL_49440205_4_k_cu_3b640c2b_71254cuda3std3__441_GLOBAL__N__49440205_4_k_cu_3b640c2b_71256ignoreE,@object
	.size		_ZN39_INTERNAL_49440205_4_k_cu_3b640c2b_71254cuda3std3__441_GLOBAL__N__49440205_4_k_cu_3b640c2b_71256ignoreE,(_ZN39_INTERNAL_49440205_4_k_cu_3b640c2b_71254cute7productE - _ZN39_INTERNAL_49440205_4_k_cu_3b640c2b_71254cuda3std3__441_GLOBAL__N__49440205_4_k_cu_3b640c2b_71256ignoreE)
_ZN39_INTERNAL_49440205_4_k_cu_3b640c2b_71254cuda3std3__441_GLOBAL__N__49440205_4_k_cu_3b640c2b_71256ignoreE:
	.zero		1
	.type		_ZN39_INTERNAL_49440205_4_k_cu_3b640c2b_71254cute7productE,@object
	.size		_ZN39_INTERNAL_49440205_4_k_cu_3b640c2b_71254cute7productE,(_ZN39_INTERNAL_49440205_4_k_cu_3b640c2b_71254cuda3std3__45__cpo3endE - _ZN39_INTERNAL_49440205_4_k_cu_3b640c2b_71254cute7productE)
_ZN39_INTERNAL_49440205_4_k_cu_3b640c2b_71254cute7productE:
	.zero		1
	.type		_ZN39_INTERNAL_49440205_4_k_cu_3b640c2b_71254cuda3std3__45__cpo3endE,@object
	.size		_ZN39_INTERNAL_49440205_4_k_cu_3b640c2b_71254cuda3std3__45__cpo3endE,(_ZN39_INTERNAL_49440205_4_k_cu_3b640c2b_71254cuda3std3__419piecewise_constructE - _ZN39_INTERNAL_49440205_4_k_cu_3b640c2b_71254cuda3std3__45__cpo3endE)
_ZN39_INTERNAL_49440205_4_k_cu_3b640c2b_71254cuda3std3__45__cpo3endE:
	.zero		1
	.type		_ZN39_INTERNAL_49440205_4_k_cu_3b640c2b_71254cuda3std3__419piecewise_constructE,@object
	.size		_ZN39_INTERNAL_49440205_4_k_cu_3b640c2b_71254cuda3std3__419piecewise_constructE,(_ZN39_INTERNAL_49440205_4_k_cu_3b640c2b_71254cuda3std3__45__cpo4cendE - _ZN39_INTERNAL_49440205_4_k_cu_3b640c2b_71254cuda3std3__419piecewise_constructE)
_ZN39_INTERNAL_49440205_4_k_cu_3b640c2b_71254cuda3std3__419piecewise_constructE:
	.zero		1
	.type		_ZN39_INTERNAL_49440205_4_k_cu_3b640c2b_71254cuda3std3__45__cpo4cendE,@object
	.size		_ZN39_INTERNAL_49440205_4_k_cu_3b640c2b_71254cuda3std3__45__cpo4cendE,(_ZN39_INTERNAL_49440205_4_k_cu_3b640c2b_71254cuda3std6ranges3__45__cpo4swapE - _ZN39_INTERNAL_49440205_4_k_cu_3b640c2b_71254cuda3std3__45__cpo4cendE)
_ZN39_INTERNAL_49440205_4_k_cu_3b640c2b_71254cuda3std3__45__cpo4cendE:
	.zero		1
	.type		_ZN39_INTERNAL_49440205_4_k_cu_3b640c2b_71254cuda3std6ranges3__45__cpo4swapE,@object
	.size		_ZN39_INTERNAL_49440205_4_k_cu_3b640c2b_71254cuda3std6ranges3__45__cpo4swapE,(.L_7 - _ZN39_INTERNAL_49440205_4_k_cu_3b640c2b_71254cuda3std6ranges3__45__cpo4swapE)
_ZN39_INTERNAL_49440205_4_k_cu_3b640c2b_71254cuda3std6ranges3__45__cpo4swapE:
	.zero		1
.L_7:


//--------------------- .nv.constant0._ZN7cutlass13device_kernelINS_4gemm6kernel13GemmUniversalIN4cute5tupleIJiiiiEEENS1_10collective13CollectiveMmaINS1_37MainloopSm90TmaGmmaWarpSpecializedFP8ILi6ENS5_IJNS4_1CILi2EEENSA_ILi1EEESC_EEENS1_35KernelTmaWarpSpecializedCooperativeEEENS5_IJNSA_ILi128EEENSA_ILi16EEENSA_ILi256EEEEEENS_12float_e4m3_tENS5_IJlSC_lEEESK_SL_NS4_8TiledMMAINS4_8MMA_AtomIJNS4_4SM904GMMA30MMA_64x16x32_F32E4M3E4M3_SS_TNILNSP_7ScaleInE1ELSR_1EEEEEENS4_6LayoutISD_NS5_IJSC_NSA_ILi0EEESV_EEEEENS5_IJNS4_10UnderscoreESY_SY_EEEEENS4_13SM90_TMA_LOADENS4_14ComposedLayoutINS4_7SwizzleILi3ELi4ELi3EEENS4_18smem_ptr_flag_bitsILi8EEENSU_INS5_IJNSA_ILi8EEESG_EEENS5_IJSG_SC_EEEEEEEvNS4_8identityENS4_23SM90_TMA_LOAD_MULTICASTES1B_vS1C_EENS_8epilogue10collective6detail29Sm90TmaWarpSpecializedAdapterINS1G_15DefaultEpilogueISK_SL_SL_NS1F_6thread17LinearCombinationISK_Li1EffLNS1K_9ScaleType4KindE0ELNS_15FloatRoundStyleE2ESK_EENS1_15EpilogueDefaultEEEEEvvEEEEvNT_6ParamsE --------------------------
	.section	.nv.constant0._ZN7cutlass13device_kernelINS_4gemm6kernel13GemmUniversalIN4cute5tupleIJiiiiEEENS1_10collective13CollectiveMmaINS1_37MainloopSm90TmaGmmaWarpSpecializedFP8ILi6ENS5_IJNS4_1CILi2EEENSA_ILi1EEESC_EEENS1_35KernelTmaWarpSpecializedCooperativeEEENS5_IJNSA_ILi128EEENSA_ILi16EEENSA_ILi256EEEEEENS_12float_e4m3_tENS5_IJlSC_lEEESK_SL_NS4_8TiledMMAINS4_8MMA_AtomIJNS4_4SM904GMMA30MMA_64x16x32_F32E4M3E4M3_SS_TNILNSP_7ScaleInE1ELSR_1EEEEEENS4_6LayoutISD_NS5_IJSC_NSA_ILi0EEESV_EEEEENS5_IJNS4_10UnderscoreESY_SY_EEEEENS4_13SM90_TMA_LOADENS4_14ComposedLayoutINS4_7SwizzleILi3ELi4ELi3EEENS4_18smem_ptr_flag_bitsILi8EEENSU_INS5_IJNSA_ILi8EEESG_EEENS5_IJSG_SC_EEEEEEEvNS4_8identityENS4_23SM90_TMA_LOAD_MULTICASTES1B_vS1C_EENS_8epilogue10collective6detail29Sm90TmaWarpSpecializedAdapterINS1G_15DefaultEpilogueISK_SL_SL_NS1F_6thread17LinearCombinationISK_Li1EffLNS1K_9ScaleType4KindE0ELNS_15FloatRoundStyleE2ESK_EENS1_15EpilogueDefaultEEEEEvvEEEEvNT_6ParamsE,"a",@progbits
	.sectionflags	@""
	.align	4
.nv.constant0._ZN7cutlass13device_kernelINS_4gemm6kernel13GemmUniversalIN4cute5tupleIJiiiiEEENS1_10collective13CollectiveMmaINS1_37MainloopSm90TmaGmmaWarpSpecializedFP8ILi6ENS5_IJNS4_1CILi2EEENSA_ILi1EEESC_EEENS1_35KernelTmaWarpSpecializedCooperativeEEENS5_IJNSA_ILi128EEENSA_ILi16EEENSA_ILi256EEEEEENS_12float_e4m3_tENS5_IJlSC_lEEESK_SL_NS4_8TiledMMAINS4_8MMA_AtomIJNS4_4SM904GMMA30MMA_64x16x32_F32E4M3E4M3_SS_TNILNSP_7ScaleInE1ELSR_1EEEEEENS4_6LayoutISD_NS5_IJSC_NSA_ILi0EEESV_EEEEENS5_IJNS4_10UnderscoreESY_SY_EEEEENS4_13SM90_TMA_LOADENS4_14ComposedLayoutINS4_7SwizzleILi3ELi4ELi3EEENS4_18smem_ptr_flag_bitsILi8EEENSU_INS5_IJNSA_ILi8EEESG_EEENS5_IJSG_SC_EEEEEEEvNS4_8identityENS4_23SM90_TMA_LOAD_MULTICASTES1B_vS1C_EENS_8epilogue10collective6detail29Sm90TmaWarpSpecializedAdapterINS1G_15DefaultEpilogueISK_SL_SL_NS1F_6thread17LinearCombinationISK_Li1EffLNS1K_9ScaleType4KindE0ELNS_15FloatRoundStyleE2ESK_EENS1_15EpilogueDefaultEEEEEvvEEEEvNT_6ParamsE:
	.zero		1664


//--------------------- SYMBOLS --------------------------

	.type		.nv.reservedSmem.offset0,@object
	.size		.nv.reservedSmem.offset0,0x4
